//
// Generated by NVIDIA NVVM Compiler
//
// Compiler Build ID: CL-36424714
// Cuda compilation tools, release 13.0, V13.0.88
// Based on NVVM 20.0.0
//

.version 9.0
.target sm_100
.address_size 64

	// .globl	filter
.extern .shared .align 16 .b8 shared_buf[];

.visible .entry filter(
	.param .u64 .ptr .align 1 filter_param_0,
	.param .u32 filter_param_1,
	.param .u64 .ptr .align 1 filter_param_2,
	.param .u32 filter_param_3,
	.param .u64 .ptr .align 1 filter_param_4,
	.param .u32 filter_param_5,
	.param .u32 filter_param_6,
	.param .u64 .ptr .align 1 filter_param_7
)
{
	.reg .pred 	%p<32>;
	.reg .b32 	%r<168>;
	.reg .b32 	%f<251>;
	.reg .b64 	%rd<121>;

	ld.param.u64 	%rd34, [filter_param_0];
	ld.param.u32 	%r41, [filter_param_1];
	ld.param.u64 	%rd35, [filter_param_2];
	ld.param.u32 	%r42, [filter_param_3];
	ld.param.u64 	%rd36, [filter_param_4];
	ld.param.u32 	%r43, [filter_param_6];
	ld.param.u64 	%rd33, [filter_param_7];
	cvta.to.global.u64 	%rd1, %rd35;
	cvta.to.global.u64 	%rd2, %rd34;
	cvta.to.global.u64 	%rd37, %rd36;
	mul.lo.s32 	%r1, %r41, 40;
	mov.u32 	%r44, %tid.x;
	cvt.u64.u32 	%rd3, %r44;
	mul.wide.u32 	%rd38, %r44, 4;
	add.s64 	%rd39, %rd37, %rd38;
	ld.global.nc.f32 	%f1, [%rd39];
	setp.eq.s32 	%p1, %r43, 0;
	@%p1 bra 	$L__BB0_40;
	mov.u32 	%r46, %ctaid.x;
	mul.lo.s32 	%r47, %r43, %r41;
	cvt.u64.u32 	%rd40, %r47;
	mul.wide.u32 	%rd41, %r47, %r46;
	shl.b64 	%rd42, %rd41, 2;
	add.s64 	%rd43, %rd2, %rd42;
	setp.eq.s32 	%p2, %r46, 0;
	mul.wide.u32 	%rd44, %r47, 4;
	sub.s64 	%rd45, %rd43, %rd44;
	selp.b64 	%rd46, %rd2, %rd45, %p2;
	add.s32 	%r48, %r43, -1;
	setp.eq.s32 	%p3, %r46, %r48;
	selp.b64 	%rd47, 0, %rd40, %p3;
	shl.b64 	%rd48, %rd47, 2;
	add.s64 	%rd49, %rd43, %rd48;
	mov.u32 	%r49, shared_buf;
	add.s32 	%r50, %r49, %r1;
	mad.lo.s32 	%r2, %r41, -36, %r50;
	cvt.u32.u64 	%r51, %rd3;
	cvta.to.global.u64 	%rd50, %rd33;
	sub.s32 	%r52, %r47, %r41;
	add.s32 	%r53, %r52, %r51;
	mul.wide.s32 	%rd51, %r53, 4;
	add.s64 	%rd4, %rd46, %rd51;
	add.s64 	%rd5, %rd43, %rd51;
	add.s64 	%rd6, %rd49, %rd51;
	shl.b32 	%r54, %r51, 2;
	add.s32 	%r3, %r49, %r54;
	add.s32 	%r4, %r3, %r1;
	mad.lo.s32 	%r5, %r41, 40, %r4;
	shl.b64 	%rd52, %rd3, 2;
	add.s64 	%rd7, %rd46, %rd52;
	add.s64 	%rd8, %rd43, %rd52;
	add.s64 	%rd9, %rd49, %rd52;
	add.s64 	%rd10, %rd50, %rd52;
	mul.lo.s32 	%r6, %r43, %r46;
	add.s32 	%r7, %r41, -1;
	add.s32 	%r8, %r2, %r54;
	add.s32 	%r9, %r8, %r1;
	shl.b32 	%r10, %r41, 2;
	add.s32 	%r11, %r8, %r10;
	add.s32 	%r12, %r11, %r1;
	add.s32 	%r13, %r11, %r10;
	add.s32 	%r14, %r13, %r1;
	add.s32 	%r15, %r13, %r10;
	add.s32 	%r16, %r15, %r1;
	add.s32 	%r17, %r15, %r10;
	add.s32 	%r18, %r17, %r1;
	add.s32 	%r19, %r17, %r10;
	add.s32 	%r20, %r19, %r1;
	add.s32 	%r21, %r19, %r10;
	add.s32 	%r22, %r21, %r1;
	add.s32 	%r23, %r21, %r10;
	add.s32 	%r24, %r23, %r1;
	add.f32 	%f12, %f1, 0f00000000;
	max.f32 	%f13, %f12, 0f00000000;
	min.f32 	%f14, %f12, 0f00000000;
	fma.rn.f32 	%f2, %f14, 0f3DCCCCCD, %f13;
	and.b32  	%r25, %r41, 2147483644;
	and.b32  	%r26, %r41, 1;
	mov.b32 	%r162, 0;
$L__BB0_2:
	cvt.u32.u64 	%r55, %rd3;
	setp.ge.s32 	%p4, %r55, %r41;
	bar.sync 	0;
	@%p4 bra 	$L__BB0_18;
	setp.eq.s32 	%p5, %r162, %r43;
	mov.b32 	%r163, 0;
	@%p5 bra 	$L__BB0_12;
	mul.lo.s32 	%r58, %r162, %r41;
	mul.wide.s32 	%rd53, %r58, 4;
	add.s64 	%rd11, %rd7, %rd53;
	ld.global.nc.f32 	%f15, [%rd11];
	st.shared.f32 	[%r8], %f15;
	add.s64 	%rd12, %rd8, %rd53;
	ld.global.nc.f32 	%f16, [%rd12];
	st.shared.f32 	[%r9], %f16;
	add.s64 	%rd13, %rd9, %rd53;
	ld.global.nc.f32 	%f17, [%rd13];
	add.s32 	%r59, %r9, %r1;
	st.shared.f32 	[%r59], %f17;
	add.s32 	%r60, %r162, 1;
	setp.eq.s32 	%p6, %r60, %r43;
	mov.b32 	%r163, 1;
	@%p6 bra 	$L__BB0_12;
	mul.wide.s32 	%rd14, %r41, 4;
	add.s64 	%rd15, %rd11, %rd14;
	ld.global.nc.f32 	%f18, [%rd15];
	st.shared.f32 	[%r11], %f18;
	add.s64 	%rd16, %rd12, %rd14;
	ld.global.nc.f32 	%f19, [%rd16];
	st.shared.f32 	[%r12], %f19;
	add.s64 	%rd17, %rd13, %rd14;
	ld.global.nc.f32 	%f20, [%rd17];
	add.s32 	%r62, %r12, %r1;
	st.shared.f32 	[%r62], %f20;
	add.s32 	%r63, %r162, 2;
	setp.eq.s32 	%p7, %r63, %r43;
	mov.b32 	%r163, 2;
	@%p7 bra 	$L__BB0_12;
	add.s64 	%rd18, %rd15, %rd14;
	ld.global.nc.f32 	%f21, [%rd18];
	st.shared.f32 	[%r13], %f21;
	add.s64 	%rd19, %rd16, %rd14;
	ld.global.nc.f32 	%f22, [%rd19];
	st.shared.f32 	[%r14], %f22;
	add.s64 	%rd20, %rd17, %rd14;
	ld.global.nc.f32 	%f23, [%rd20];
	add.s32 	%r65, %r14, %r1;
	st.shared.f32 	[%r65], %f23;
	add.s32 	%r66, %r162, 3;
	setp.eq.s32 	%p8, %r66, %r43;
	mov.b32 	%r163, 3;
	@%p8 bra 	$L__BB0_12;
	add.s64 	%rd21, %rd18, %rd14;
	ld.global.nc.f32 	%f24, [%rd21];
	st.shared.f32 	[%r15], %f24;
	add.s64 	%rd22, %rd19, %rd14;
	ld.global.nc.f32 	%f25, [%rd22];
	st.shared.f32 	[%r16], %f25;
	add.s64 	%rd23, %rd20, %rd14;
	ld.global.nc.f32 	%f26, [%rd23];
	add.s32 	%r68, %r16, %r1;
	st.shared.f32 	[%r68], %f26;
	add.s32 	%r69, %r162, 4;
	setp.eq.s32 	%p9, %r69, %r43;
	mov.b32 	%r163, 4;
	@%p9 bra 	$L__BB0_12;
	add.s64 	%rd24, %rd21, %rd14;
	ld.global.nc.f32 	%f27, [%rd24];
	st.shared.f32 	[%r17], %f27;
	add.s64 	%rd25, %rd22, %rd14;
	ld.global.nc.f32 	%f28, [%rd25];
	st.shared.f32 	[%r18], %f28;
	add.s64 	%rd26, %rd23, %rd14;
	ld.global.nc.f32 	%f29, [%rd26];
	add.s32 	%r71, %r18, %r1;
	st.shared.f32 	[%r71], %f29;
	add.s32 	%r72, %r162, 5;
	setp.eq.s32 	%p10, %r72, %r43;
	mov.b32 	%r163, 5;
	@%p10 bra 	$L__BB0_12;
	add.s64 	%rd27, %rd24, %rd14;
	ld.global.nc.f32 	%f30, [%rd27];
	st.shared.f32 	[%r19], %f30;
	add.s64 	%rd28, %rd25, %rd14;
	ld.global.nc.f32 	%f31, [%rd28];
	st.shared.f32 	[%r20], %f31;
	add.s64 	%rd29, %rd26, %rd14;
	ld.global.nc.f32 	%f32, [%rd29];
	add.s32 	%r74, %r20, %r1;
	st.shared.f32 	[%r74], %f32;
	add.s32 	%r75, %r162, 6;
	setp.eq.s32 	%p11, %r75, %r43;
	mov.b32 	%r163, 6;
	@%p11 bra 	$L__BB0_12;
	add.s64 	%rd30, %rd27, %rd14;
	ld.global.nc.f32 	%f33, [%rd30];
	st.shared.f32 	[%r21], %f33;
	add.s64 	%rd31, %rd28, %rd14;
	ld.global.nc.f32 	%f34, [%rd31];
	st.shared.f32 	[%r22], %f34;
	add.s64 	%rd32, %rd29, %rd14;
	ld.global.nc.f32 	%f35, [%rd32];
	add.s32 	%r77, %r22, %r1;
	st.shared.f32 	[%r77], %f35;
	add.s32 	%r78, %r162, 7;
	setp.eq.s32 	%p12, %r78, %r43;
	mov.b32 	%r163, 7;
	@%p12 bra 	$L__BB0_12;
	add.s64 	%rd54, %rd30, %rd14;
	ld.global.nc.f32 	%f36, [%rd54];
	st.shared.f32 	[%r23], %f36;
	add.s64 	%rd55, %rd31, %rd14;
	ld.global.nc.f32 	%f37, [%rd55];
	st.shared.f32 	[%r24], %f37;
	add.s64 	%rd56, %rd32, %rd14;
	ld.global.nc.f32 	%f38, [%rd56];
	add.s32 	%r80, %r24, %r1;
	st.shared.f32 	[%r80], %f38;
	mov.b32 	%r163, 8;
$L__BB0_12:
	add.s32 	%r29, %r163, %r162;
	setp.ne.s32 	%p13, %r29, %r43;
	@%p13 bra 	$L__BB0_14;
	ld.global.nc.f32 	%f42, [%rd4];
	mul.lo.s32 	%r87, %r163, %r41;
	shl.b32 	%r88, %r87, 2;
	add.s32 	%r89, %r8, %r88;
	st.shared.f32 	[%r89], %f42;
	ld.global.nc.f32 	%f43, [%rd5];
	add.s32 	%r90, %r89, %r1;
	st.shared.f32 	[%r90], %f43;
	ld.global.nc.f32 	%f44, [%rd6];
	add.s32 	%r91, %r90, %r1;
	st.shared.f32 	[%r91], %f44;
	bra.uni 	$L__BB0_15;
$L__BB0_14:
	mul.lo.s32 	%r81, %r29, %r41;
	mul.wide.s32 	%rd57, %r81, 4;
	add.s64 	%rd58, %rd7, %rd57;
	ld.global.nc.f32 	%f39, [%rd58];
	mul.lo.s32 	%r82, %r163, %r41;
	shl.b32 	%r83, %r82, 2;
	add.s32 	%r84, %r8, %r83;
	st.shared.f32 	[%r84], %f39;
	add.s64 	%rd59, %rd8, %rd57;
	ld.global.nc.f32 	%f40, [%rd59];
	add.s32 	%r85, %r84, %r1;
	st.shared.f32 	[%r85], %f40;
	add.s64 	%rd60, %rd9, %rd57;
	ld.global.nc.f32 	%f41, [%rd60];
	add.s32 	%r86, %r85, %r1;
	st.shared.f32 	[%r86], %f41;
$L__BB0_15:
	setp.ne.s32 	%p14, %r162, 0;
	@%p14 bra 	$L__BB0_17;
	ld.global.nc.f32 	%f48, [%rd7];
	st.shared.f32 	[%r3], %f48;
	ld.global.nc.f32 	%f49, [%rd8];
	st.shared.f32 	[%r4], %f49;
	ld.global.nc.f32 	%f50, [%rd9];
	st.shared.f32 	[%r5], %f50;
	bra.uni 	$L__BB0_18;
$L__BB0_17:
	add.s32 	%r92, %r162, -1;
	mul.lo.s32 	%r93, %r92, %r41;
	mul.wide.s32 	%rd61, %r93, 4;
	add.s64 	%rd62, %rd7, %rd61;
	ld.global.nc.f32 	%f45, [%rd62];
	st.shared.f32 	[%r3], %f45;
	add.s64 	%rd63, %rd8, %rd61;
	ld.global.nc.f32 	%f46, [%rd63];
	st.shared.f32 	[%r4], %f46;
	add.s64 	%rd64, %rd9, %rd61;
	ld.global.nc.f32 	%f47, [%rd64];
	st.shared.f32 	[%r5], %f47;
$L__BB0_18:
	setp.lt.s32 	%p15, %r41, 1;
	bar.sync 	0;
	@%p15 bra 	$L__BB0_30;
	mov.b32 	%r164, 0;
$L__BB0_20:
	add.s32 	%r31, %r164, %r162;
	setp.eq.s32 	%p24, %r31, %r43;
	@%p24 bra 	$L__BB0_39;
	setp.lt.u32 	%p25, %r7, 3;
	add.s32 	%r117, %r164, -1;
	mul.lo.s32 	%r34, %r117, %r41;
	add.s32 	%r164, %r164, 1;
	mov.f32 	%f246, 0f00000000;
	mov.b32 	%r167, 0;
	@%p25 bra 	$L__BB0_24;
	mov.f32 	%f246, 0f00000000;
	mov.b32 	%r165, 0;
$L__BB0_23:
	.pragma "nounroll";
	add.s32 	%r119, %r165, %r34;
	shl.b32 	%r120, %r119, 2;
	add.s32 	%r121, %r2, %r120;
	ld.shared.f32 	%f54, [%r121];
	add.s32 	%r122, %r121, %r1;
	ld.shared.f32 	%f55, [%r122];
	add.s32 	%r123, %r122, %r1;
	ld.shared.f32 	%f56, [%r123];
	add.s32 	%r124, %r121, %r10;
	ld.shared.f32 	%f57, [%r124];
	add.s32 	%r125, %r124, %r1;
	ld.shared.f32 	%f58, [%r125];
	add.s32 	%r126, %r125, %r1;
	ld.shared.f32 	%f59, [%r126];
	add.s32 	%r127, %r124, %r10;
	ld.shared.f32 	%f60, [%r127];
	add.s32 	%r128, %r127, %r1;
	ld.shared.f32 	%f61, [%r128];
	add.s32 	%r129, %r128, %r1;
	ld.shared.f32 	%f62, [%r129];
	mul.lo.s32 	%r130, %r165, 1152;
	mul.wide.u32 	%rd97, %r130, 4;
	add.s64 	%rd98, %rd10, %rd97;
	ld.global.nc.f32 	%f63, [%rd98];
	fma.rn.f32 	%f64, %f54, %f63, %f246;
	mul.wide.s32 	%rd99, %r130, 4;
	add.s64 	%rd100, %rd10, %rd99;
	ld.global.nc.f32 	%f65, [%rd100+512];
	fma.rn.f32 	%f66, %f57, %f65, %f64;
	ld.global.nc.f32 	%f67, [%rd100+1024];
	fma.rn.f32 	%f68, %f60, %f67, %f66;
	ld.global.nc.f32 	%f69, [%rd100+1536];
	fma.rn.f32 	%f70, %f55, %f69, %f68;
	ld.global.nc.f32 	%f71, [%rd100+2048];
	fma.rn.f32 	%f72, %f58, %f71, %f70;
	ld.global.nc.f32 	%f73, [%rd100+2560];
	fma.rn.f32 	%f74, %f61, %f73, %f72;
	ld.global.nc.f32 	%f75, [%rd100+3072];
	fma.rn.f32 	%f76, %f56, %f75, %f74;
	ld.global.nc.f32 	%f77, [%rd100+3584];
	fma.rn.f32 	%f78, %f59, %f77, %f76;
	ld.global.nc.f32 	%f79, [%rd100+4096];
	fma.rn.f32 	%f80, %f62, %f79, %f78;
	ld.shared.f32 	%f81, [%r121+4];
	ld.shared.f32 	%f82, [%r122+4];
	ld.shared.f32 	%f83, [%r123+4];
	ld.shared.f32 	%f84, [%r124+4];
	ld.shared.f32 	%f85, [%r125+4];
	ld.shared.f32 	%f86, [%r126+4];
	ld.shared.f32 	%f87, [%r127+4];
	ld.shared.f32 	%f88, [%r128+4];
	ld.shared.f32 	%f89, [%r129+4];
	add.s32 	%r131, %r130, 1152;
	mul.wide.u32 	%rd101, %r131, 4;
	add.s64 	%rd102, %rd10, %rd101;
	ld.global.nc.f32 	%f90, [%rd102];
	fma.rn.f32 	%f91, %f81, %f90, %f80;
	ld.global.nc.f32 	%f92, [%rd100+5120];
	fma.rn.f32 	%f93, %f84, %f92, %f91;
	ld.global.nc.f32 	%f94, [%rd100+5632];
	fma.rn.f32 	%f95, %f87, %f94, %f93;
	ld.global.nc.f32 	%f96, [%rd100+6144];
	fma.rn.f32 	%f97, %f82, %f96, %f95;
	ld.global.nc.f32 	%f98, [%rd100+6656];
	fma.rn.f32 	%f99, %f85, %f98, %f97;
	ld.global.nc.f32 	%f100, [%rd100+7168];
	fma.rn.f32 	%f101, %f88, %f100, %f99;
	ld.global.nc.f32 	%f102, [%rd100+7680];
	fma.rn.f32 	%f103, %f83, %f102, %f101;
	ld.global.nc.f32 	%f104, [%rd100+8192];
	fma.rn.f32 	%f105, %f86, %f104, %f103;
	ld.global.nc.f32 	%f106, [%rd100+8704];
	fma.rn.f32 	%f107, %f89, %f106, %f105;
	ld.shared.f32 	%f108, [%r121+8];
	ld.shared.f32 	%f109, [%r122+8];
	ld.shared.f32 	%f110, [%r123+8];
	ld.shared.f32 	%f111, [%r124+8];
	ld.shared.f32 	%f112, [%r125+8];
	ld.shared.f32 	%f113, [%r126+8];
	ld.shared.f32 	%f114, [%r127+8];
	ld.shared.f32 	%f115, [%r128+8];
	ld.shared.f32 	%f116, [%r129+8];
	add.s32 	%r132, %r130, 2304;
	mul.wide.u32 	%rd103, %r132, 4;
	add.s64 	%rd104, %rd10, %rd103;
	ld.global.nc.f32 	%f117, [%rd104];
	fma.rn.f32 	%f118, %f108, %f117, %f107;
	ld.global.nc.f32 	%f119, [%rd100+9728];
	fma.rn.f32 	%f120, %f111, %f119, %f118;
	ld.global.nc.f32 	%f121, [%rd100+10240];
	fma.rn.f32 	%f122, %f114, %f121, %f120;
	ld.global.nc.f32 	%f123, [%rd100+10752];
	fma.rn.f32 	%f124, %f109, %f123, %f122;
	ld.global.nc.f32 	%f125, [%rd100+11264];
	fma.rn.f32 	%f126, %f112, %f125, %f124;
	ld.global.nc.f32 	%f127, [%rd100+11776];
	fma.rn.f32 	%f128, %f115, %f127, %f126;
	ld.global.nc.f32 	%f129, [%rd100+12288];
	fma.rn.f32 	%f130, %f110, %f129, %f128;
	ld.global.nc.f32 	%f131, [%rd100+12800];
	fma.rn.f32 	%f132, %f113, %f131, %f130;
	ld.global.nc.f32 	%f133, [%rd100+13312];
	fma.rn.f32 	%f134, %f116, %f133, %f132;
	ld.shared.f32 	%f135, [%r121+12];
	ld.shared.f32 	%f136, [%r122+12];
	ld.shared.f32 	%f137, [%r123+12];
	ld.shared.f32 	%f138, [%r124+12];
	ld.shared.f32 	%f139, [%r125+12];
	ld.shared.f32 	%f140, [%r126+12];
	ld.shared.f32 	%f141, [%r127+12];
	ld.shared.f32 	%f142, [%r128+12];
	ld.shared.f32 	%f143, [%r129+12];
	add.s32 	%r133, %r130, 3456;
	mul.wide.u32 	%rd105, %r133, 4;
	add.s64 	%rd106, %rd10, %rd105;
	ld.global.nc.f32 	%f144, [%rd106];
	fma.rn.f32 	%f145, %f135, %f144, %f134;
	ld.global.nc.f32 	%f146, [%rd100+14336];
	fma.rn.f32 	%f147, %f138, %f146, %f145;
	ld.global.nc.f32 	%f148, [%rd100+14848];
	fma.rn.f32 	%f149, %f141, %f148, %f147;
	ld.global.nc.f32 	%f150, [%rd100+15360];
	fma.rn.f32 	%f151, %f136, %f150, %f149;
	ld.global.nc.f32 	%f152, [%rd100+15872];
	fma.rn.f32 	%f153, %f139, %f152, %f151;
	ld.global.nc.f32 	%f154, [%rd100+16384];
	fma.rn.f32 	%f155, %f142, %f154, %f153;
	ld.global.nc.f32 	%f156, [%rd100+16896];
	fma.rn.f32 	%f157, %f137, %f156, %f155;
	ld.global.nc.f32 	%f158, [%rd100+17408];
	fma.rn.f32 	%f159, %f140, %f158, %f157;
	ld.global.nc.f32 	%f160, [%rd100+17920];
	fma.rn.f32 	%f246, %f143, %f160, %f159;
	add.s32 	%r165, %r165, 4;
	setp.eq.s32 	%p26, %r165, %r25;
	mov.u32 	%r167, %r25;
	@%p26 bra 	$L__BB0_24;
	bra.uni 	$L__BB0_23;
$L__BB0_24:
	and.b32  	%r134, %r41, 3;
	setp.eq.s32 	%p27, %r134, 0;
	@%p27 bra 	$L__BB0_29;
	setp.eq.s32 	%p28, %r134, 1;
	@%p28 bra 	$L__BB0_27;
	add.s32 	%r135, %r167, %r34;
	shl.b32 	%r136, %r135, 2;
	add.s32 	%r137, %r2, %r136;
	ld.shared.f32 	%f162, [%r137];
	add.s32 	%r138, %r137, %r1;
	ld.shared.f32 	%f163, [%r138];
	add.s32 	%r139, %r138, %r1;
	ld.shared.f32 	%f164, [%r139];
	add.s32 	%r140, %r137, %r10;
	ld.shared.f32 	%f165, [%r140];
	add.s32 	%r141, %r140, %r1;
	ld.shared.f32 	%f166, [%r141];
	add.s32 	%r142, %r141, %r1;
	ld.shared.f32 	%f167, [%r142];
	add.s32 	%r143, %r140, %r10;
	ld.shared.f32 	%f168, [%r143];
	add.s32 	%r144, %r143, %r1;
	ld.shared.f32 	%f169, [%r144];
	add.s32 	%r145, %r144, %r1;
	ld.shared.f32 	%f170, [%r145];
	mul.lo.s32 	%r146, %r167, 1152;
	mul.wide.u32 	%rd107, %r146, 4;
	add.s64 	%rd108, %rd10, %rd107;
	ld.global.nc.f32 	%f171, [%rd108];
	fma.rn.f32 	%f172, %f162, %f171, %f246;
	mul.wide.s32 	%rd109, %r146, 4;
	add.s64 	%rd110, %rd10, %rd109;
	ld.global.nc.f32 	%f173, [%rd110+512];
	fma.rn.f32 	%f174, %f165, %f173, %f172;
	ld.global.nc.f32 	%f175, [%rd110+1024];
	fma.rn.f32 	%f176, %f168, %f175, %f174;
	ld.global.nc.f32 	%f177, [%rd110+1536];
	fma.rn.f32 	%f178, %f163, %f177, %f176;
	ld.global.nc.f32 	%f179, [%rd110+2048];
	fma.rn.f32 	%f180, %f166, %f179, %f178;
	ld.global.nc.f32 	%f181, [%rd110+2560];
	fma.rn.f32 	%f182, %f169, %f181, %f180;
	ld.global.nc.f32 	%f183, [%rd110+3072];
	fma.rn.f32 	%f184, %f164, %f183, %f182;
	ld.global.nc.f32 	%f185, [%rd110+3584];
	fma.rn.f32 	%f186, %f167, %f185, %f184;
	ld.global.nc.f32 	%f187, [%rd110+4096];
	fma.rn.f32 	%f188, %f170, %f187, %f186;
	ld.shared.f32 	%f189, [%r137+4];
	ld.shared.f32 	%f190, [%r138+4];
	ld.shared.f32 	%f191, [%r139+4];
	ld.shared.f32 	%f192, [%r140+4];
	ld.shared.f32 	%f193, [%r141+4];
	ld.shared.f32 	%f194, [%r142+4];
	ld.shared.f32 	%f195, [%r143+4];
	ld.shared.f32 	%f196, [%r144+4];
	ld.shared.f32 	%f197, [%r145+4];
	add.s32 	%r147, %r146, 1152;
	mul.wide.u32 	%rd111, %r147, 4;
	add.s64 	%rd112, %rd10, %rd111;
	ld.global.nc.f32 	%f198, [%rd112];
	fma.rn.f32 	%f199, %f189, %f198, %f188;
	ld.global.nc.f32 	%f200, [%rd110+5120];
	fma.rn.f32 	%f201, %f192, %f200, %f199;
	ld.global.nc.f32 	%f202, [%rd110+5632];
	fma.rn.f32 	%f203, %f195, %f202, %f201;
	ld.global.nc.f32 	%f204, [%rd110+6144];
	fma.rn.f32 	%f205, %f190, %f204, %f203;
	ld.global.nc.f32 	%f206, [%rd110+6656];
	fma.rn.f32 	%f207, %f193, %f206, %f205;
	ld.global.nc.f32 	%f208, [%rd110+7168];
	fma.rn.f32 	%f209, %f196, %f208, %f207;
	ld.global.nc.f32 	%f210, [%rd110+7680];
	fma.rn.f32 	%f211, %f191, %f210, %f209;
	ld.global.nc.f32 	%f212, [%rd110+8192];
	fma.rn.f32 	%f213, %f194, %f212, %f211;
	ld.global.nc.f32 	%f214, [%rd110+8704];
	fma.rn.f32 	%f246, %f197, %f214, %f213;
	add.s32 	%r167, %r167, 2;
$L__BB0_27:
	setp.eq.s32 	%p29, %r26, 0;
	@%p29 bra 	$L__BB0_29;
	add.s32 	%r148, %r167, %r34;
	shl.b32 	%r149, %r148, 2;
	add.s32 	%r150, %r2, %r149;
	ld.shared.f32 	%f215, [%r150];
	add.s32 	%r151, %r150, %r1;
	ld.shared.f32 	%f216, [%r151];
	add.s32 	%r152, %r151, %r1;
	ld.shared.f32 	%f217, [%r152];
	add.s32 	%r153, %r150, %r10;
	ld.shared.f32 	%f218, [%r153];
	add.s32 	%r154, %r153, %r1;
	ld.shared.f32 	%f219, [%r154];
	add.s32 	%r155, %r154, %r1;
	ld.shared.f32 	%f220, [%r155];
	add.s32 	%r156, %r153, %r10;
	ld.shared.f32 	%f221, [%r156];
	add.s32 	%r157, %r156, %r1;
	ld.shared.f32 	%f222, [%r157];
	add.s32 	%r158, %r157, %r1;
	ld.shared.f32 	%f223, [%r158];
	mul.lo.s32 	%r159, %r167, 1152;
	mul.wide.u32 	%rd113, %r159, 4;
	add.s64 	%rd114, %rd10, %rd113;
	ld.global.nc.f32 	%f224, [%rd114];
	fma.rn.f32 	%f225, %f215, %f224, %f246;
	mul.wide.s32 	%rd115, %r159, 4;
	add.s64 	%rd116, %rd10, %rd115;
	ld.global.nc.f32 	%f226, [%rd116+512];
	fma.rn.f32 	%f227, %f218, %f226, %f225;
	ld.global.nc.f32 	%f228, [%rd116+1024];
	fma.rn.f32 	%f229, %f221, %f228, %f227;
	ld.global.nc.f32 	%f230, [%rd116+1536];
	fma.rn.f32 	%f231, %f216, %f230, %f229;
	ld.global.nc.f32 	%f232, [%rd116+2048];
	fma.rn.f32 	%f233, %f219, %f232, %f231;
	ld.global.nc.f32 	%f234, [%rd116+2560];
	fma.rn.f32 	%f235, %f222, %f234, %f233;
	ld.global.nc.f32 	%f236, [%rd116+3072];
	fma.rn.f32 	%f237, %f217, %f236, %f235;
	ld.global.nc.f32 	%f238, [%rd116+3584];
	fma.rn.f32 	%f239, %f220, %f238, %f237;
	ld.global.nc.f32 	%f240, [%rd116+4096];
	fma.rn.f32 	%f246, %f223, %f240, %f239;
$L__BB0_29:
	add.s32 	%r160, %r31, %r6;
	mul.lo.s32 	%r161, %r160, %r42;
	cvt.u64.u32 	%rd117, %r161;
	add.f32 	%f241, %f1, %f246;
	max.f32 	%f242, %f241, 0f00000000;
	min.f32 	%f243, %f241, 0f00000000;
	fma.rn.f32 	%f244, %f243, 0f3DCCCCCD, %f242;
	add.s64 	%rd118, %rd117, %rd3;
	shl.b64 	%rd119, %rd118, 2;
	add.s64 	%rd120, %rd1, %rd119;
	st.global.f32 	[%rd120], %f244;
	setp.eq.s32 	%p30, %r164, 8;
	@%p30 bra 	$L__BB0_39;
	bra.uni 	$L__BB0_20;
$L__BB0_30:
	setp.eq.s32 	%p16, %r162, %r43;
	@%p16 bra 	$L__BB0_39;
	add.s32 	%r39, %r162, %r6;
	mul.lo.s32 	%r94, %r39, %r42;
	cvt.u64.u32 	%rd65, %r94;
	add.s64 	%rd66, %rd65, %rd3;
	shl.b64 	%rd67, %rd66, 2;
	add.s64 	%rd68, %rd1, %rd67;
	st.global.f32 	[%rd68], %f2;
	add.s32 	%r95, %r162, 1;
	setp.eq.s32 	%p17, %r95, %r43;
	@%p17 bra 	$L__BB0_39;
	mad.lo.s32 	%r96, %r42, %r39, %r42;
	cvt.u64.u32 	%rd69, %r96;
	add.s64 	%rd70, %rd69, %rd3;
	shl.b64 	%rd71, %rd70, 2;
	add.s64 	%rd72, %rd1, %rd71;
	st.global.f32 	[%rd72], %f2;
	add.s32 	%r97, %r162, 2;
	setp.eq.s32 	%p18, %r97, %r43;
	@%p18 bra 	$L__BB0_39;
	add.s32 	%r98, %r39, 2;
	mul.lo.s32 	%r99, %r98, %r42;
	cvt.u64.u32 	%rd73, %r99;
	add.s64 	%rd74, %rd73, %rd3;
	shl.b64 	%rd75, %rd74, 2;
	add.s64 	%rd76, %rd1, %rd75;
	st.global.f32 	[%rd76], %f2;
	add.s32 	%r100, %r162, 3;
	setp.eq.s32 	%p19, %r100, %r43;
	@%p19 bra 	$L__BB0_39;
	add.s32 	%r101, %r39, 3;
	mul.lo.s32 	%r102, %r101, %r42;
	cvt.u64.u32 	%rd77, %r102;
	add.s64 	%rd78, %rd77, %rd3;
	shl.b64 	%rd79, %rd78, 2;
	add.s64 	%rd80, %rd1, %rd79;
	st.global.f32 	[%rd80], %f2;
	add.s32 	%r103, %r162, 4;
	setp.eq.s32 	%p20, %r103, %r43;
	@%p20 bra 	$L__BB0_39;
	add.s32 	%r104, %r39, 4;
	mul.lo.s32 	%r105, %r104, %r42;
	cvt.u64.u32 	%rd81, %r105;
	add.s64 	%rd82, %rd81, %rd3;
	shl.b64 	%rd83, %rd82, 2;
	add.s64 	%rd84, %rd1, %rd83;
	st.global.f32 	[%rd84], %f2;
	add.s32 	%r106, %r162, 5;
	setp.eq.s32 	%p21, %r106, %r43;
	@%p21 bra 	$L__BB0_39;
	add.s32 	%r107, %r39, 5;
	mul.lo.s32 	%r108, %r107, %r42;
	cvt.u64.u32 	%rd85, %r108;
	add.s64 	%rd86, %rd85, %rd3;
	shl.b64 	%rd87, %rd86, 2;
	add.s64 	%rd88, %rd1, %rd87;
	st.global.f32 	[%rd88], %f2;
	add.s32 	%r109, %r162, 6;
	setp.eq.s32 	%p22, %r109, %r43;
	@%p22 bra 	$L__BB0_39;
	add.s32 	%r110, %r39, 6;
	mul.lo.s32 	%r111, %r110, %r42;
	cvt.u64.u32 	%rd89, %r111;
	add.s64 	%rd90, %rd89, %rd3;
	shl.b64 	%rd91, %rd90, 2;
	add.s64 	%rd92, %rd1, %rd91;
	st.global.f32 	[%rd92], %f2;
	add.s32 	%r112, %r162, 7;
	setp.eq.s32 	%p23, %r112, %r43;
	@%p23 bra 	$L__BB0_39;
	add.s32 	%r113, %r39, 7;
	mul.lo.s32 	%r114, %r113, %r42;
	cvt.u64.u32 	%rd93, %r114;
	add.s64 	%rd94, %rd93, %rd3;
	shl.b64 	%rd95, %rd94, 2;
	add.s64 	%rd96, %rd1, %rd95;
	st.global.f32 	[%rd96], %f2;
$L__BB0_39:
	add.s32 	%r162, %r162, 8;
	setp.lt.u32 	%p31, %r162, %r43;
	@%p31 bra 	$L__BB0_2;
$L__BB0_40:
	ret;

}


// ===== COMPILED SASS (sm_100) =====

	.target	sm_100

	.elftype	@"ET_EXEC"


//--------------------- .note.nv.tkinfo           --------------------------
	.section	.note.nv.tkinfo,"",@"SHT_NOTE"
	.sectionflags	@"SHF_NOTE_NV_TKINFO"
	.tkinfo
        /*0018*/ 	.word	0x00000002
        /*0030*/ 	.string	""
        /*0030*/ 	.string	"ptxas"
        /*0030*/ 	.string	"Cuda compilation tools, release 13.0, V13.0.88"
        /*0030*/ 	.string	"Build cuda_13.0.r13.0/compiler.36424714_0"
        /*0030*/ 	.string	"-arch sm_100 -m 64 "



//--------------------- .note.nv.cuinfo           --------------------------
	.section	.note.nv.cuinfo,"",@"SHT_NOTE"
	.sectionflags	@"SHF_NOTE_NV_CUINFO"
        /*0018*/ 	.short	0x0002
        /*001a*/ 	.short	0x0064
        /*001c*/ 	.short	0x0082
	.zero		2


//--------------------- .nv.info                  --------------------------
	.section	.nv.info,"",@"SHT_CUDA_INFO"
	.align	4


	//----- nvinfo : EIATTR_REGCOUNT
	.align		4
        /*0000*/ 	.byte	0x04, 0x2f
        /*0002*/ 	.short	(.L_1 - .L_0)
	.align		4
.L_0:
        /*0004*/ 	.word	index@(filter)
        /*0008*/ 	.word	0x00000030


	//----- nvinfo : EIATTR_FRAME_SIZE
	.align		4
.L_1:
        /*000c*/ 	.byte	0x04, 0x11
        /*000e*/ 	.short	(.L_3 - .L_2)
	.align		4
.L_2:
        /*0010*/ 	.word	index@(filter)
        /*0014*/ 	.word	0x00000000


	//----- nvinfo : EIATTR_MIN_STACK_SIZE
	.align		4
.L_3:
        /*0018*/ 	.byte	0x04, 0x12
        /*001a*/ 	.short	(.L_5 - .L_4)
	.align		4
.L_4:
        /*001c*/ 	.word	index@(filter)
        /*0020*/ 	.word	0x00000000
.L_5:


//--------------------- .nv.compat                --------------------------
	.section	.nv.compat,"",@"SHT_CUDA_COMPAT_INFO"
	.align	4
        /*0000*/ 	.byte	0x02, 0x09, 0x00, 0x00, 0x02, 0x02, 0x01, 0x00, 0x02, 0x05, 0x05, 0x00, 0x03, 0x07, 0x01, 0x01
        /*0010*/ 	.byte	0x02, 0x03, 0x00, 0x00, 0x02, 0x06, 0x01, 0x00, 0x04, 0x0b, 0x08, 0x00, 0x09, 0x00, 0x00, 0x00
        /*0020*/ 	.byte	0x00, 0x00, 0x00, 0x00


//--------------------- .nv.info.filter           --------------------------
	.section	.nv.info.filter,"",@"SHT_CUDA_INFO"
	.sectionflags	@""
	.align	4


	//----- nvinfo : EIATTR_CUDA_API_VERSION
	.align		4
        /*0000*/ 	.byte	0x04, 0x37
        /*0002*/ 	.short	(.L_7 - .L_6)
.L_6:
        /*0004*/ 	.word	0x00000082


	//----- nvinfo : EIATTR_KPARAM_INFO
	.align		4
.L_7:
        /*0008*/ 	.byte	0x04, 0x17
        /*000a*/ 	.short	(.L_9 - .L_8)
.L_8:
        /*000c*/ 	.word	0x00000000
        /*0010*/ 	.short	0x0007
        /*0012*/ 	.short	0x0030
        /*0014*/ 	.byte	0x00, 0xf5, 0x21, 0x00


	//----- nvinfo : EIATTR_KPARAM_INFO
	.align		4
.L_9:
        /*0018*/ 	.byte	0x04, 0x17
        /*001a*/ 	.short	(.L_11 - .L_10)
.L_10:
        /*001c*/ 	.word	0x00000000
        /*0020*/ 	.short	0x0006
        /*0022*/ 	.short	0x002c
        /*0024*/ 	.byte	0x00, 0xf0, 0x11, 0x00


	//----- nvinfo : EIATTR_KPARAM_INFO
	.align		4
.L_11:
        /*0028*/ 	.byte	0x04, 0x17
        /*002a*/ 	.short	(.L_13 - .L_12)
.L_12:
        /*002c*/ 	.word	0x00000000
        /*0030*/ 	.short	0x0005
        /*0032*/ 	.short	0x0028
        /*0034*/ 	.byte	0x00, 0xf0, 0x11, 0x00


	//----- nvinfo : EIATTR_KPARAM_INFO
	.align		4
.L_13:
        /*0038*/ 	.byte	0x04, 0x17
        /*003a*/ 	.short	(.L_15 - .L_14)
.L_14:
        /*003c*/ 	.word	0x00000000
        /*0040*/ 	.short	0x0004
        /*0042*/ 	.short	0x0020
        /*0044*/ 	.byte	0x00, 0xf5, 0x21, 0x00


	//----- nvinfo : EIATTR_KPARAM_INFO
	.align		4
.L_15:
        /*0048*/ 	.byte	0x04, 0x17
        /*004a*/ 	.short	(.L_17 - .L_16)
.L_16:
        /*004c*/ 	.word	0x00000000
        /*0050*/ 	.short	0x0003
        /*0052*/ 	.short	0x0018
        /*0054*/ 	.byte	0x00, 0xf0, 0x11, 0x00


	//----- nvinfo : EIATTR_KPARAM_INFO
	.align		4
.L_17:
        /*0058*/ 	.byte	0x04, 0x17
        /*005a*/ 	.short	(.L_19 - .L_18)
.L_18:
        /*005c*/ 	.word	0x00000000
        /*0060*/ 	.short	0x0002
        /*0062*/ 	.short	0x0010
        /*0064*/ 	.byte	0x00, 0xf5, 0x21, 0x00


	//----- nvinfo : EIATTR_KPARAM_INFO
	.align		4
.L_19:
        /*0068*/ 	.byte	0x04, 0x17
        /*006a*/ 	.short	(.L_21 - .L_20)
.L_20:
        /*006c*/ 	.word	0x00000000
        /*0070*/ 	.short	0x0001
        /*0072*/ 	.short	0x0008
        /*0074*/ 	.byte	0x00, 0xf0, 0x11, 0x00


	//----- nvinfo : EIATTR_KPARAM_INFO
	.align		4
.L_21:
        /*0078*/ 	.byte	0x04, 0x17
        /*007a*/ 	.short	(.L_23 - .L_22)
.L_22:
        /*007c*/ 	.word	0x00000000
        /*0080*/ 	.short	0x0000
        /*0082*/ 	.short	0x0000
        /*0084*/ 	.byte	0x00, 0xf5, 0x21, 0x00


	//----- nvinfo : EIATTR_SPARSE_MMA_MASK
	.align		4
.L_23:
        /*0088*/ 	.byte	0x03, 0x50
        /*008a*/ 	.short	0x0000


	//----- nvinfo : EIATTR_MAXREG_COUNT
	.align		4
        /*008c*/ 	.byte	0x03, 0x1b
        /*008e*/ 	.short	0x00ff


	//----- nvinfo : EIATTR_NUM_BARRIERS
	.align		4
        /*0090*/ 	.byte	0x02, 0x4c
        /*0092*/ 	.byte	0x01
	.zero		1


	//----- nvinfo : EIATTR_MERCURY_ISA_VERSION
	.align		4
        /*0094*/ 	.byte	0x03, 0x5f
        /*0096*/ 	.short	0x0101


	//----- nvinfo : EIATTR_VRC_CTA_INIT_COUNT
	.align		4
        /*0098*/ 	.byte	0x02, 0x4a
	.zero		1
	.zero		1


	//----- nvinfo : EIATTR_EXIT_INSTR_OFFSETS
	.align		4
        /*009c*/ 	.byte	0x04, 0x1c
        /*009e*/ 	.short	(.L_25 - .L_24)


	//   ....[0]....
.L_24:
        /*00a0*/ 	.word	0x00000030


	//   ....[1]....
        /*00a4*/ 	.word	0x000025e0


	//----- nvinfo : EIATTR_CRS_STACK_SIZE
	.align		4
.L_25:
        /*00a8*/ 	.byte	0x04, 0x1e
        /*00aa*/ 	.short	(.L_27 - .L_26)
.L_26:
        /*00ac*/ 	.word	0x00000000


	//----- nvinfo : EIATTR_CBANK_PARAM_SIZE
	.align		4
.L_27:
        /*00b0*/ 	.byte	0x03, 0x19
        /*00b2*/ 	.short	0x0038


	//----- nvinfo : EIATTR_PARAM_CBANK
	.align		4
        /*00b4*/ 	.byte	0x04, 0x0a
        /*00b6*/ 	.short	(.L_29 - .L_28)
	.align		4
.L_28:
        /*00b8*/ 	.word	index@(.nv.constant0.filter)
        /*00bc*/ 	.short	0x0380
        /*00be*/ 	.short	0x0038


	//----- nvinfo : EIATTR_SW_WAR
	.align		4
.L_29:
        /*00c0*/ 	.byte	0x04, 0x36
        /*00c2*/ 	.short	(.L_31 - .L_30)
.L_30:
        /*00c4*/ 	.word	0x00000008
.L_31:


//--------------------- .nv.callgraph             --------------------------
	.section	.nv.callgraph,"",@"SHT_CUDA_CALLGRAPH"
	.align	4
	.sectionentsize	8
	.align		4
        /*0000*/ 	.word	0x00000000
	.align		4
        /*0004*/ 	.word	0xffffffff
	.align		4
        /*0008*/ 	.word	0x00000000
	.align		4
        /*000c*/ 	.word	0xfffffffe
	.align		4
        /*0010*/ 	.word	0x00000000
	.align		4
        /*0014*/ 	.word	0xfffffffd
	.align		4
        /*0018*/ 	.word	0x00000000
	.align		4
        /*001c*/ 	.word	0xfffffffc


//--------------------- .text.filter              --------------------------
	.section	.text.filter,"ax",@progbits
	.align	128
        .global         filter
        .type           filter,@function
        .size           filter,(.L_x_12 - filter)
        .other          filter,@"STO_CUDA_ENTRY STV_DEFAULT"
filter:
.text.filter:
[----:B------:R-:W-:Y:S01]  /*0000*/  LDC R1, c[0x0][0x37c] ;  /* 0x0000df00ff017b82 */ /* 0x000fe20000000800 */
[----:B------:R-:W0:Y:S02]  /*0010*/  LDCU UR4, c[0x0][0x3ac] ;  /* 0x00007580ff0477ac */ /* 0x000e240008000800 */
[----:B0-----:R-:W-:-:S13]  /*0020*/  ISETP.NE.AND P0, PT, RZ, UR4, PT ;  /* 0x00000004ff007c0c */ /* 0x001fda000bf05270 */
[----:B------:R-:W-:Y:S05]  /*0030*/  @!P0 EXIT ;  /* 0x000000000000894d */ /* 0x000fea0003800000 */
[----:B------:R-:W0:Y:S01]  /*0040*/  S2R R8, SR_CTAID.X ;  /* 0x0000000000087919 */ /* 0x000e220000002500 */
[----:B------:R-:W1:Y:S01]  /*0050*/  LDC R0, c[0x0][0x388] ;  /* 0x0000e200ff007b82 */ /* 0x000e620000000800 */
[----:B------:R-:W2:Y:S01]  /*0060*/  LDCU.64 UR6, c[0x0][0x358] ;  /* 0x00006b00ff0677ac */ /* 0x000ea20008000a00 */
[----:B------:R-:W3:Y:S01]  /*0070*/  S2R R37, SR_TID.X ;  /* 0x0000000000257919 */ /* 0x000ee20000002100 */
[----:B------:R-:W4:Y:S05]  /*0080*/  S2R R12, SR_CgaCtaId ;  /* 0x00000000000c7919 */ /* 0x000f2a0000008800 */
[----:B------:R-:W3:Y:S08]  /*0090*/  LDC.64 R10, c[0x0][0x3a0] ;  /* 0x0000e800ff0a7b82 */ /* 0x000ef00000000a00 */
[----:B------:R-:W2:Y:S01]  /*00a0*/  LDC.64 R14, c[0x0][0x380] ;  /* 0x0000e000ff0e7b82 */ /* 0x000ea20000000a00 */
[----:B-1----:R-:W-:Y:S01]  /*00b0*/  IMAD R9, R0, UR4, RZ ;  /* 0x0000000400097c24 */ /* 0x002fe2000f8e02ff */
[----:B------:R-:W-:Y:S01]  /*00c0*/  UIADD3 UR4, UPT, UPT, UR4, -0x1, URZ ;  /* 0xffffffff04047890 */ /* 0x000fe2000fffe0ff */
[----:B------:R-:W-:-:S02]  /*00d0*/  MOV R3, 0x400 ;  /* 0x0000040000037802 */ /* 0x000fc40000000f00 */
[----:B0-----:R-:W-:-:S04]  /*00e0*/  IMAD.WIDE.U32 R4, R9, R8, RZ ;  /* 0x0000000809047225 */ /* 0x001fc800078e00ff */
[----:B---3--:R-:W-:-:S04]  /*00f0*/  IMAD.WIDE.U32 R10, R37, 0x4, R10 ;  /* 0x00000004250a7825 */ /* 0x008fc800078e000a */
[----:B------:R-:W-:Y:S01]  /*0100*/  IMAD.WIDE.U32 R6, R9, 0x4, RZ ;  /* 0x0000000409067825 */ /* 0x000fe200078e00ff */
[----:B--2---:R-:W-:Y:S01]  /*0110*/  LEA R2, P0, R4, R14, 0x2 ;  /* 0x0000000e04027211 */ /* 0x004fe200078010ff */
[----:B------:R4:W5:Y:S01]  /*0120*/  LDG.E.CONSTANT R10, desc[UR6][R10.64] ;  /* 0x000000060a0a7981 */ /* 0x000962000c1e9900 */
[C---:B------:R-:W-:Y:S01]  /*0130*/  ISETP.NE.AND P2, PT, R8.reuse, UR4, PT ;  /* 0x0000000408007c0c */ /* 0x040fe2000bf45270 */
[----:B------:R-:W0:Y:S01]  /*0140*/  LDCU.64 UR4, c[0x0][0x3b0] ;  /* 0x00007600ff0477ac */ /* 0x000e220008000a00 */
[----:B------:R-:W-:Y:S02]  /*0150*/  ISETP.NE.AND P1, PT, R8, RZ, PT ;  /* 0x000000ff0800720c */ /* 0x000fe40003f25270 */
[----:B------:R-:W-:Y:S02]  /*0160*/  SHF.L.U32 R25, R37, 0x2, RZ ;  /* 0x0000000225197819 */ /* 0x000fe400000006ff */
[----:B------:R-:W-:Y:S02]  /*0170*/  SHF.R.U32.HI R27, RZ, 0x1e, R37 ;  /* 0x0000001eff1b7819 */ /* 0x000fe40000011625 */
[----:B----4-:R-:W-:-:S02]  /*0180*/  LEA R11, R12, R3, 0x18 ;  /* 0x000000030c0b7211 */ /* 0x010fc400078ec0ff */
[----:B------:R-:W-:Y:S02]  /*0190*/  IADD3 R12, PT, PT, R0, -0x1, RZ ;  /* 0xffffffff000c7810 */ /* 0x000fe40007ffe0ff */
[----:B------:R-:W-:Y:S01]  /*01a0*/  LEA.HI.X R3, R4, R15, R5, 0x2, P0 ;  /* 0x0000000f04037211 */ /* 0x000fe200000f1405 */
[----:B------:R-:W-:Y:S01]  /*01b0*/  IMAD R11, R0, 0x28, R11 ;  /* 0x00000028000b7824 */ /* 0x000fe200078e020b */
[----:B------:R-:W-:Y:S02]  /*01c0*/  IADD3 R5, P3, PT, -R6, R2, RZ ;  /* 0x0000000206057210 */ /* 0x000fe40007f7e1ff */
[----:B------:R-:W-:Y:S01]  /*01d0*/  ISETP.GE.U32.AND P0, PT, R12, 0x3, PT ;  /* 0x000000030c00780c */ /* 0x000fe20003f06070 */
[----:B------:R-:W-:Y:S01]  /*01e0*/  IMAD R6, R0, -0x24, R11 ;  /* 0xffffffdc00067824 */ /* 0x000fe200078e020b */
[----:B------:R-:W-:Y:S02]  /*01f0*/  IADD3.X R12, PT, PT, ~R7, R3, RZ, P3, !PT ;  /* 0x00000003070c7210 */ /* 0x000fe40001ffe5ff */
[----:B------:R-:W-:-:S02]  /*0200*/  SEL R7, R9, RZ, P2 ;  /* 0x000000ff09077207 */ /* 0x000fc40001000000 */
[----:B------:R-:W-:Y:S02]  /*0210*/  SEL R4, R5, R14, P1 ;  /* 0x0000000e05047207 */ /* 0x000fe40000800000 */
[----:B------:R-:W-:Y:S02]  /*0220*/  LEA R20, P2, R7, R2, 0x2 ;  /* 0x0000000207147211 */ /* 0x000fe400078410ff */
[----:B------:R-:W-:Y:S02]  /*0230*/  SEL R5, R12, R15, P1 ;  /* 0x0000000f0c057207 */ /* 0x000fe40000800000 */
[----:B------:R-:W-:Y:S02]  /*0240*/  IADD3 R9, PT, PT, R37, -R0, R9 ;  /* 0x8000000025097210 */ /* 0x000fe40007ffe009 */
[----:B------:R-:W-:Y:S02]  /*0250*/  LEA.HI.X R21, R7, R3, RZ, 0x2, P2 ;  /* 0x0000000307157211 */ /* 0x000fe400010f14ff */
[----:B------:R-:W-:Y:S01]  /*0260*/  LEA R11, R37, R6, 0x2 ;  /* 0x00000006250b7211 */ /* 0x000fe200078e10ff */
[----:B------:R-:W-:Y:S01]  /*0270*/  IMAD.WIDE R12, R9, 0x4, R2 ;  /* 0x00000004090c7825 */ /* 0x000fe200078e0202 */
[----:B------:R-:W-:-:S02]  /*0280*/  IADD3 R22, P1, PT, R25, R4, RZ ;  /* 0x0000000419167210 */ /* 0x000fc40007f3e0ff */
[----:B------:R-:W-:Y:S01]  /*0290*/  IADD3 R18, P2, PT, R25, R2, RZ ;  /* 0x0000000219127210 */ /* 0x000fe20007f5e0ff */
[----:B------:R-:W-:Y:S01]  /*02a0*/  IMAD.WIDE R14, R9, 0x4, R20 ;  /* 0x00000004090e7825 */ /* 0x000fe200078e0214 */
[C---:B------:R-:W-:Y:S02]  /*02b0*/  IADD3 R20, P3, PT, R25.reuse, R20, RZ ;  /* 0x0000001419147210 */ /* 0x040fe40007f7e0ff */
[----:B0-----:R-:W-:Y:S01]  /*02c0*/  IADD3 R24, P4, PT, R25, UR4, RZ ;  /* 0x0000000419187c10 */ /* 0x001fe2000ff9e0ff */
[----:B------:R-:W-:Y:S01]  /*02d0*/  IMAD.WIDE R16, R9, 0x4, R4 ;  /* 0x0000000409107825 */ /* 0x000fe200078e0204 */
[C---:B------:R-:W-:Y:S02]  /*02e0*/  LEA R9, R0.reuse, R11, 0x2 ;  /* 0x0000000b00097211 */ /* 0x040fe400078e10ff */
[----:B------:R-:W-:Y:S01]  /*02f0*/  IADD3.X R23, PT, PT, R27, R5, RZ, P1, !PT ;  /* 0x000000051b177210 */ /* 0x000fe20000ffe4ff */
[----:B------:R-:W-:Y:S01]  /*0300*/  HFMA2 R5, -RZ, RZ, 0, 0 ;  /* 0x00000000ff057431 */ /* 0x000fe200000001ff */
[----:B------:R-:W-:-:S02]  /*0310*/  LEA R7, R0, R9, 0x2 ;  /* 0x0000000900077211 */ /* 0x000fc400078e10ff */
[C---:B------:R-:W-:Y:S02]  /*0320*/  IADD3.X R19, PT, PT, R27.reuse, R3, RZ, P2, !PT ;  /* 0x000000031b137210 */ /* 0x040fe400017fe4ff */
[C---:B------:R-:W-:Y:S02]  /*0330*/  IADD3.X R21, PT, PT, R27.reuse, R21, RZ, P3, !PT ;  /* 0x000000151b157210 */ /* 0x040fe40001ffe4ff */
[----:B------:R-:W-:Y:S02]  /*0340*/  IADD3.X R25, PT, PT, R27, UR5, RZ, P4, !PT ;  /* 0x000000051b197c10 */ /* 0x000fe4000a7fe4ff */
[C---:B------:R-:W-:Y:S02]  /*0350*/  LOP3.LUT R4, R0.reuse, 0x7ffffffc, RZ, 0xc0, !PT ;  /* 0x7ffffffc00047812 */ /* 0x040fe400078ec0ff */
[----:B------:R-:W-:-:S07]  /*0360*/  LEA R3, R0, R7, 0x2 ;  /* 0x0000000700037211 */ /* 0x000fce00078e10ff */
.L_x_10:
[----:B0-----:R-:W0:Y:S01]  /*0370*/  LDC R2, c[0x0][0x388] ;  /* 0x0000e200ff027b82 */ /* 0x001e220000000800 */
[----:B------:R-:W-:Y:S07]  /*0380*/  BSSY.RECONVERGENT B0, `(.L_x_0) ;  /* 0x00000b1000007945 */ /* 0x000fee0003800200 */
[----:B------:R-:W-:Y:S01]  /*0390*/  BAR.SYNC.DEFER_BLOCKING 0x0 ;  /* 0x0000000000007b1d */ /* 0x000fe20000010000 */
[----:B0-----:R-:W-:-:S13]  /*03a0*/  ISETP.GE.AND P1, PT, R37, R2, PT ;  /* 0x000000022500720c */ /* 0x001fda0003f26270 */
[----:B-123--:R-:W-:Y:S05]  /*03b0*/  @P1 BRA `(.L_x_1) ;  /* 0x0000000800b41947 */ /* 0x00efea0003800000 */
[----:B------:R-:W0:Y:S01]  /*03c0*/  LDCU UR4, c[0x0][0x3ac] ;  /* 0x00007580ff0477ac */ /* 0x000e220008000800 */
[----:B------:R-:W-:Y:S02]  /*03d0*/  MOV R30, RZ ;  /* 0x000000ff001e7202 */ /* 0x000fe40000000f00 */
[----:B0-----:R-:W-:-:S13]  /*03e0*/  ISETP.NE.AND P1, PT, R5, UR4, PT ;  /* 0x0000000405007c0c */ /* 0x001fda000bf25270 */
[----:B------:R-:W-:Y:S05]  /*03f0*/  @!P1 BRA `(.L_x_2) ;  /* 0x0000000400e89947 */ /* 0x000fea0003800000 */
[----:B------:R-:W-:Y:S01]  /*0400*/  IMAD R29, R5, R2, RZ ;  /* 0x00000002051d7224 */ /* 0x000fe200078e02ff */
[----:B------:R-:W0:Y:S03]  /*0410*/  LDC R0, c[0x0][0x388] ;  /* 0x0000e200ff007b82 */ /* 0x000e260000000800 */
[----:B------:R-:W-:-:S04]  /*0420*/  IMAD.WIDE R38, R29, 0x4, R22 ;  /* 0x000000041d267825 */ /* 0x000fc800078e0216 */
[C---:B------:R-:W-:Y:S01]  /*0430*/  IMAD.WIDE R26, R29.reuse, 0x4, R18 ;  /* 0x000000041d1a7825 */ /* 0x040fe200078e0212 */
[----:B------:R-:W2:Y:S03]  /*0440*/  LDG.E.CONSTANT R32, desc[UR6][R38.64] ;  /* 0x0000000626207981 */ /* 0x000ea6000c1e9900 */
[----:B------:R-:W-:Y:S01]  /*0450*/  IMAD.WIDE R28, R29, 0x4, R20 ;  /* 0x000000041d1c7825 */ /* 0x000fe200078e0214 */
[----:B------:R-:W3:Y:S04]  /*0460*/  LDG.E.CONSTANT R31, desc[UR6][R26.64] ;  /* 0x000000061a1f7981 */ /* 0x000ee8000c1e9900 */
[----:B------:R-:W4:Y:S01]  /*0470*/  LDG.E.CONSTANT R33, desc[UR6][R28.64] ;  /* 0x000000061c217981 */ /* 0x000f22000c1e9900 */
[----:B0-----:R-:W-:-:S04]  /*0480*/  IMAD R35, R0, 0x28, R11 ;  /* 0x0000002800237824 */ /* 0x001fc800078e020b */
[----:B------:R-:W-:Y:S01]  /*0490*/  IMAD R34, R2, 0x28, R35 ;  /* 0x0000002802227824 */ /* 0x000fe200078e0223 */
[----:B------:R-:W-:-:S04]  /*04a0*/  IADD3 R30, PT, PT, R5, 0x1, RZ ;  /* 0x00000001051e7810 */ /* 0x000fc80007ffe0ff */
[----:B------:R-:W-:Y:S01]  /*04b0*/  ISETP.NE.AND P1, PT, R30, UR4, PT ;  /* 0x000000041e007c0c */ /* 0x000fe2000bf25270 */
[----:B------:R-:W-:Y:S01]  /*04c0*/  HFMA2 R30, -RZ, RZ, 0, 5.9604644775390625e-08 ;  /* 0x00000001ff1e7431 */ /* 0x000fe200000001ff */
[----:B--2---:R0:W-:Y:S04]  /*04d0*/  STS [R11], R32 ;  /* 0x000000200b007388 */ /* 0x0041e80000000800 */
[----:B---3--:R0:W-:Y:S04]  /*04e0*/  STS [R35], R31 ;  /* 0x0000001f23007388 */ /* 0x0081e80000000800 */
[----:B----4-:R0:W-:Y:S03]  /*04f0*/  STS [R34], R33 ;  /* 0x0000002122007388 */ /* 0x0101e60000000800 */
[----:B------:R-:W-:Y:S05]  /*0500*/  @!P1 BRA `(.L_x_2) ;  /* 0x0000000400a49947 */ /* 0x000fea0003800000 */
[----:B------:R-:W-:-:S04]  /*0510*/  IMAD.WIDE R38, R2, 0x4, R38 ;  /* 0x0000000402267825 */ /* 0x000fc800078e0226 */
[C---:B------:R-:W-:Y:S01]  /*0520*/  IMAD.WIDE R26, R2.reuse, 0x4, R26 ;  /* 0x00000004021a7825 */ /* 0x040fe200078e021a */
[----:B0-----:R-:W2:Y:S03]  /*0530*/  LDG.E.CONSTANT R32, desc[UR6][R38.64] ;  /* 0x0000000626207981 */ /* 0x001ea6000c1e9900 */
[----:B------:R-:W-:Y:S01]  /*0540*/  IMAD.WIDE R28, R2, 0x4, R28 ;  /* 0x00000004021c7825 */ /* 0x000fe200078e021c */
[----:B------:R-:W3:Y:S04]  /*0550*/  LDG.E.CONSTANT R31, desc[UR6][R26.64] ;  /* 0x000000061a1f7981 */ /* 0x000ee8000c1e9900 */
[----:B------:R-:W4:Y:S01]  /*0560*/  LDG.E.CONSTANT R33, desc[UR6][R28.64] ;  /* 0x000000061c217981 */ /* 0x000f22000c1e9900 */
[----:B------:R-:W-:-:S04]  /*0570*/  IMAD R35, R0, 0x28, R9 ;  /* 0x0000002800237824 */ /* 0x000fc800078e0209 */
[----:B------:R-:W-:Y:S01]  /*0580*/  IMAD R34, R2, 0x28, R35 ;  /* 0x0000002802227824 */ /* 0x000fe200078e0223 */
[----:B------:R-:W-:-:S04]  /*0590*/  IADD3 R30, PT, PT, R5, 0x2, RZ ;  /* 0x00000002051e7810 */ /* 0x000fc80007ffe0ff */
[----:B------:R-:W-:Y:S02]  /*05a0*/  ISETP.NE.AND P1, PT, R30, UR4, PT ;  /* 0x000000041e007c0c */ /* 0x000fe4000bf25270 */
[----:B------:R-:W-:Y:S01]  /*05b0*/  MOV R30, 0x2 ;  /* 0x00000002001e7802 */ /* 0x000fe20000000f00 */
[----:B--2---:R1:W-:Y:S04]  /*05c0*/  STS [R9], R32 ;  /* 0x0000002009007388 */ /* 0x0043e80000000800 */
[----:B---3--:R1:W-:Y:S04]  /*05d0*/  STS [R35], R31 ;  /* 0x0000001f23007388 */ /* 0x0083e80000000800 */
[----:B----4-:R1:W-:Y:S02]  /*05e0*/  STS [R34], R33 ;  /* 0x0000002122007388 */ /* 0x0103e40000000800 */
[----:B------:R-:W-:Y:S05]  /*05f0*/  @!P1 BRA `(.L_x_2) ;  /* 0x0000000400689947 */ /* 0x000fea0003800000 */
[----:B------:R-:W-:-:S04]  /*0600*/  IMAD.WIDE R38, R2, 0x4, R38 ;  /* 0x0000000402267825 */ /* 0x000fc800078e0226 */
[C---:B------:R-:W-:Y:S01]  /*0610*/  IMAD.WIDE R26, R2.reuse, 0x4, R26 ;  /* 0x00000004021a7825 */ /* 0x040fe200078e021a */
[----:B-1----:R-:W2:Y:S03]  /*0620*/  LDG.E.CONSTANT R32, desc[UR6][R38.64] ;  /* 0x0000000626207981 */ /* 0x002ea6000c1e9900 */
        /* <DEDUP_REMOVED lines=14> */
[----:B--2---:R-:W2:Y:S03]  /*0710*/  LDG.E.CONSTANT R32, desc[UR6][R38.64] ;  /* 0x0000000626207981 */ /* 0x004ea6000c1e9900 */
[----:B------:R-:W-:Y:S01]  /*0720*/  IMAD.WIDE R28, R2, 0x4, R28 ;  /* 0x00000004021c7825 */ /* 0x000fe200078e021c */
[----:B------:R-:W3:Y:S04]  /*0730*/  LDG.E.CONSTANT R31, desc[UR6][R26.64] ;  /* 0x000000061a1f7981 */ /* 0x000ee8000c1e9900 */
[----:B------:R-:W4:Y:S01]  /*0740*/  LDG.E.CONSTANT R33, desc[UR6][R28.64] ;  /* 0x000000061c217981 */ /* 0x000f22000c1e9900 */
[----:B------:R-:W-:-:S04]  /*0750*/  IMAD R35, R0, 0x28, R3 ;  /* 0x0000002800237824 */ /* 0x000fc800078e0203 */
[----:B------:R-:W-:Y:S01]  /*0760*/  IMAD R34, R2, 0x28, R35 ;  /* 0x0000002802227824 */ /* 0x000fe200078e0223 */
[----:B------:R-:W-:-:S04]  /*0770*/  IADD3 R30, PT, PT, R5, 0x4, RZ ;  /* 0x00000004051e7810 */ /* 0x000fc80007ffe0ff */
[----:B------:R-:W-:Y:S01]  /*0780*/  ISETP.NE.AND P1, PT, R30, UR4, PT ;  /* 0x000000041e007c0c */ /* 0x000fe2000bf25270 */
[----:B------:R-:W-:Y:S01]  /*0790*/  HFMA2 R30, -RZ, RZ, 0, 2.384185791015625e-07 ;  /* 0x00000004ff1e7431 */ /* 0x000fe200000001ff */
        /* <DEDUP_REMOVED lines=10> */
[----:B------:R-:W-:-:S05]  /*0840*/  LEA R41, R0, R3, 0x2 ;  /* 0x0000000300297211 */ /* 0x000fca00078e10ff */
        /* <DEDUP_REMOVED lines=25> */
[----:B------:R-:W-:Y:S01]  /*09e0*/  IADD3 R30, PT, PT, R5, 0x7, RZ ;  /* 0x00000007051e7810 */ /* 0x000fe20007ffe0ff */
[----:B------:R-:W-:-:S03]  /*09f0*/  IMAD.WIDE R38, R2, 0x4, R38 ;  /* 0x0000000402267825 */ /* 0x000fc600078e0226 */
[----:B------:R-:W-:Y:S01]  /*0a00*/  ISETP.NE.AND P1, PT, R30, UR4, PT ;  /* 0x000000041e007c0c */ /* 0x000fe2000bf25270 */
[C---:B------:R-:W-:Y:S01]  /*0a10*/  IMAD.WIDE R26, R2.reuse, 0x4, R26 ;  /* 0x00000004021a7825 */ /* 0x040fe200078e021a */
[----:B------:R1:W2:Y:S03]  /*0a20*/  LDG.E.CONSTANT R36, desc[UR6][R38.64] ;  /* 0x0000000626247981 */ /* 0x0002a6000c1e9900 */
[----:B------:R-:W-:-:S08]  /*0a30*/  IMAD.WIDE R28, R2, 0x4, R28 ;  /* 0x00000004021c7825 */ /* 0x000fd000078e021c */
[----:B0-----:R-:W-:-:S04]  /*0a40*/  @P1 IMAD.WIDE R30, R2, 0x4, R38 ;  /* 0x00000004021e1825 */ /* 0x001fc800078e0226 */
[C---:B------:R-:W-:Y:S02]  /*0a50*/  @P1 IMAD.WIDE R32, R2.reuse, 0x4, R26 ;  /* 0x0000000402201825 */ /* 0x040fe400078e021a */
[----:B------:R0:W3:Y:S02]  /*0a60*/  LDG.E.CONSTANT R26, desc[UR6][R26.64] ;  /* 0x000000061a1a7981 */ /* 0x0000e4000c1e9900 */
[----:B------:R-:W-:Y:S02]  /*0a70*/  @P1 IMAD.WIDE R34, R2, 0x4, R28 ;  /* 0x0000000402221825 */ /* 0x000fe400078e021c */
[----:B------:R-:W4:Y:S04]  /*0a80*/  LDG.E.CONSTANT R28, desc[UR6][R28.64] ;  /* 0x000000061c1c7981 */ /* 0x000f28000c1e9900 */
[----:B------:R0:W4:Y:S04]  /*0a90*/  @P1 LDG.E.CONSTANT R31, desc[UR6][R30.64] ;  /* 0x000000061e1f1981 */ /* 0x000128000c1e9900 */
[----:B------:R-:W4:Y:S04]  /*0aa0*/  @P1 LDG.E.CONSTANT R32, desc[UR6][R32.64] ;  /* 0x0000000620201981 */ /* 0x000f28000c1e9900 */
[----:B------:R-:W4:Y:S01]  /*0ab0*/  @P1 LDG.E.CONSTANT R34, desc[UR6][R34.64] ;  /* 0x0000000622221981 */ /* 0x000f22000c1e9900 */
[----:B------:R-:W-:-:S04]  /*0ac0*/  LEA R41, R0, R41, 0x2 ;  /* 0x0000002900297211 */ /* 0x000fc800078e10ff */
[C---:B------:R-:W-:Y:S01]  /*0ad0*/  LEA R40, R0.reuse, R41, 0x2 ;  /* 0x0000002900287211 */ /* 0x040fe200078e10ff */
[----:B------:R-:W-:-:S04]  /*0ae0*/  IMAD R43, R0, 0x28, R41 ;  /* 0x00000028002b7824 */ /* 0x000fc800078e0229 */
[----:B------:R-:W-:Y:S02]  /*0af0*/  IMAD R45, R0, 0x28, R40 ;  /* 0x00000028002d7824 */ /* 0x000fe400078e0228 */
[C---:B-1----:R-:W-:Y:S02]  /*0b00*/  IMAD R39, R2.reuse, 0x28, R43 ;  /* 0x0000002802277824 */ /* 0x042fe400078e022b */
[----:B0-----:R-:W-:Y:S02]  /*0b10*/  @P1 IMAD R27, R2, 0x28, R45 ;  /* 0x00000028021b1824 */ /* 0x001fe400078e022d */
[----:B------:R-:W-:Y:S01]  /*0b20*/  HFMA2 R30, -RZ, RZ, 0, 4.17232513427734375e-07 ;  /* 0x00000007ff1e7431 */ /* 0x000fe200000001ff */
[----:B------:R-:W-:Y:S01]  /*0b30*/  @P1 MOV R30, 0x8 ;  /* 0x00000008001e1802 */ /* 0x000fe20000000f00 */
[----:B--2---:R0:W-:Y:S04]  /*0b40*/  STS [R41], R36 ;  /* 0x0000002429007388 */ /* 0x0041e80000000800 */
[----:B---3--:R0:W-:Y:S04]  /*0b50*/  STS [R43], R26 ;  /* 0x0000001a2b007388 */ /* 0x0081e80000000800 */
[----:B----4-:R0:W-:Y:S04]  /*0b60*/  STS [R39], R28 ;  /* 0x0000001c27007388 */ /* 0x0101e80000000800 */
[----:B------:R0:W-:Y:S04]  /*0b70*/  @P1 STS [R40], R31 ;  /* 0x0000001f28001388 */ /* 0x0001e80000000800 */
[----:B------:R0:W-:Y:S04]  /*0b80*/  @P1 STS [R45], R32 ;  /* 0x000000202d001388 */ /* 0x0001e80000000800 */
[----:B------:R0:W-:Y:S02]  /*0b90*/  @P1 STS [R27], R34 ;  /* 0x000000221b001388 */ /* 0x0001e40000000800 */
.L_x_2:
[----:B------:R-:W-:Y:S02]  /*0ba0*/  IADD3 R29, PT, PT, R30, R5, RZ ;  /* 0x000000051e1d7210 */ /* 0x000fe40007ffe0ff */
[----:B------:R-:W-:Y:S02]  /*0bb0*/  ISETP.NE.AND P2, PT, R5, RZ, PT ;  /* 0x000000ff0500720c */ /* 0x000fe40003f45270 */
[----:B------:R-:W-:-:S11]  /*0bc0*/  ISETP.NE.AND P1, PT, R29, UR4, PT ;  /* 0x000000041d007c0c */ /* 0x000fd6000bf25270 */
[----:B0-----:R-:W-:Y:S01]  /*0bd0*/  @P2 IADD3 R41, PT, PT, R5, -0x1, RZ ;  /* 0xffffffff05292810 */ /* 0x001fe20007ffe0ff */
[----:B------:R-:W3:Y:S01]  /*0be0*/  @!P2 LDG.E.CONSTANT R42, desc[UR6][R22.64] ;  /* 0x00000006162aa981 */ /* 0x000ee2000c1e9900 */
[----:B------:R-:W-:-:S03]  /*0bf0*/  @P1 IMAD R29, R29, R2, RZ ;  /* 0x000000021d1d1224 */ /* 0x000fc600078e02ff */
[----:B------:R-:W-:Y:S01]  /*0c00*/  @P2 IMAD R41, R41, R2, RZ ;  /* 0x0000000229292224 */ /* 0x000fe200078e02ff */
[----:B------:R-:W4:Y:S01]  /*0c10*/  @!P1 LDG.E.CONSTANT R0, desc[UR6][R16.64] ;  /* 0x0000000610009981 */ /* 0x000f22000c1e9900 */
[----:B-12---:R-:W-:-:S03]  /*0c20*/  @P1 IMAD.WIDE R34, R29, 0x4, R22 ;  /* 0x000000041d221825 */ /* 0x006fc600078e0216 */
[----:B------:R-:W2:Y:S01]  /*0c30*/  @!P1 LDG.E.CONSTANT R36, desc[UR6][R12.64] ;  /* 0x000000060c249981 */ /* 0x000ea2000c1e9900 */
[----:B------:R-:W-:-:S03]  /*0c40*/  @P1 IMAD.WIDE R26, R29, 0x4, R18 ;  /* 0x000000041d1a1825 */ /* 0x000fc600078e0212 */
[----:B------:R-:W3:Y:S01]  /*0c50*/  @!P1 LDG.E.CONSTANT R31, desc[UR6][R14.64] ;  /* 0x000000060e1f9981 */ /* 0x000ee2000c1e9900 */
[----:B------:R-:W-:-:S03]  /*0c60*/  @P1 IMAD.WIDE R28, R29, 0x4, R20 ;  /* 0x000000041d1c1825 */ /* 0x000fc600078e0214 */
[----:B------:R0:W3:Y:S01]  /*0c70*/  @P1 LDG.E.CONSTANT R34, desc[UR6][R34.64] ;  /* 0x0000000622221981 */ /* 0x0000e2000c1e9900 */
[----:B------:R-:W-:-:S03]  /*0c80*/  @P2 IMAD.WIDE R32, R41, 0x4, R22 ;  /* 0x0000000429202825 */ /* 0x000fc600078e0216 */
[----:B------:R1:W3:Y:S01]  /*0c90*/  @P1 LDG.E.CONSTANT R26, desc[UR6][R26.64] ;  /* 0x000000061a1a1981 */ /* 0x0002e2000c1e9900 */
[----:B------:R-:W-:-:S03]  /*0ca0*/  @P2 IMAD.WIDE R38, R41, 0x4, R18 ;  /* 0x0000000429262825 */ /* 0x000fc600078e0212 */
[----:B------:R1:W3:Y:S01]  /*0cb0*/  @P1 LDG.E.CONSTANT R28, desc[UR6][R28.64] ;  /* 0x000000061c1c1981 */ /* 0x0002e2000c1e9900 */
[----:B------:R-:W-:Y:S01]  /*0cc0*/  @P2 IMAD.WIDE R40, R41, 0x4, R20 ;  /* 0x0000000429282825 */ /* 0x000fe200078e0214 */
[----:B------:R-:W1:Y:S02]  /*0cd0*/  S2UR UR5, SR_CgaCtaId ;  /* 0x00000000000579c3 */ /* 0x000e640000008800 */
[----:B------:R-:W3:Y:S04]  /*0ce0*/  @!P2 LDG.E.CONSTANT R44, desc[UR6][R18.64] ;  /* 0x00000006122ca981 */ /* 0x000ee8000c1e9900 */
[----:B------:R-:W3:Y:S02]  /*0cf0*/  @!P2 LDG.E.CONSTANT R43, desc[UR6][R20.64] ;  /* 0x00000006142ba981 */ /* 0x000ee4000c1e9900 */
[----:B0-----:R-:W0:Y:S02]  /*0d00*/  LDC R35, c[0x0][0x388] ;  /* 0x0000e200ff237b82 */ /* 0x001e240000000800 */
[----:B------:R1:W3:Y:S04]  /*0d10*/  @P2 LDG.E.CONSTANT R32, desc[UR6][R32.64] ;  /* 0x0000000620202981 */ /* 0x0002e8000c1e9900 */
[----:B------:R0:W3:Y:S04]  /*0d20*/  @P2 LDG.E.CONSTANT R38, desc[UR6][R38.64] ;  /* 0x0000000626262981 */ /* 0x0000e8000c1e9900 */
[----:B------:R-:W3:Y:S01]  /*0d30*/  @P2 LDG.E.CONSTANT R40, desc[UR6][R40.64] ;  /* 0x0000000628282981 */ /* 0x000ee2000c1e9900 */
[----:B------:R-:W-:Y:S01]  /*0d40*/  IMAD R30, R30, R2, RZ ;  /* 0x000000021e1e7224 */ /* 0x000fe200078e02ff */
[----:B------:R-:W-:-:S04]  /*0d50*/  UMOV UR4, 0x400 ;  /* 0x0000040000047882 */ /* 0x000fc80000000000 */
[----:B-1----:R-:W-:Y:S01]  /*0d60*/  LEA R27, R30, R11, 0x2 ;  /* 0x0000000b1e1b7211 */ /* 0x002fe200078e10ff */
[----:B------:R-:W-:-:S04]  /*0d70*/  ULEA UR4, UR5, UR4, 0x18 ;  /* 0x0000000405047291 */ /* 0x000fc8000f8ec0ff */
[C---:B------:R-:W-:Y:S02]  /*0d80*/  IMAD R29, R2.reuse, 0x28, R27 ;  /* 0x00000028021d7824 */ /* 0x040fe400078e021b */
[----:B------:R-:W-:Y:S02]  /*0d90*/  LEA R33, R37, UR4, 0x2 ;  /* 0x0000000425217c11 */ /* 0x000fe4000f8e10ff */
[----:B------:R-:W-:-:S03]  /*0da0*/  IMAD R30, R2, 0x28, R29 ;  /* 0x00000028021e7824 */ /* 0x000fc600078e021d */
[----:B0-----:R-:W-:-:S04]  /*0db0*/  IMAD R39, R35, 0x28, R33 ;  /* 0x0000002823277824 */ /* 0x001fc800078e0221 */
[----:B------:R-:W-:Y:S01]  /*0dc0*/  IMAD R35, R35, 0x28, R39 ;  /* 0x0000002823237824 */ /* 0x000fe200078e0227 */
[----:B----4-:R0:W-:Y:S04]  /*0dd0*/  @!P1 STS [R27], R0 ;  /* 0x000000001b009388 */ /* 0x0101e80000000800 */
[----:B--2---:R0:W-:Y:S04]  /*0de0*/  @!P1 STS [R29], R36 ;  /* 0x000000241d009388 */ /* 0x0041e80000000800 */
[----:B---3--:R0:W-:Y:S04]  /*0df0*/  @!P1 STS [R30], R31 ;  /* 0x0000001f1e009388 */ /* 0x0081e80000000800 */
[----:B------:R0:W-:Y:S04]  /*0e00*/  @P1 STS [R27], R34 ;  /* 0x000000221b001388 */ /* 0x0001e80000000800 */
[----:B------:R0:W-:Y:S04]  /*0e10*/  @P1 STS [R29], R26 ;  /* 0x0000001a1d001388 */ /* 0x0001e80000000800 */
[----:B------:R0:W-:Y:S04]  /*0e20*/  @P1 STS [R30], R28 ;  /* 0x0000001c1e001388 */ /* 0x0001e80000000800 */
[----:B------:R0:W-:Y:S04]  /*0e30*/  @!P2 STS [R33], R42 ;  /* 0x0000002a2100a388 */ /* 0x0001e80000000800 */
[----:B------:R0:W-:Y:S04]  /*0e40*/  @!P2 STS [R39], R44 ;  /* 0x0000002c2700a388 */ /* 0x0001e80000000800 */
[----:B------:R0:W-:Y:S04]  /*0e50*/  @!P2 STS [R35], R43 ;  /* 0x0000002b2300a388 */ /* 0x0001e80000000800 */
[----:B------:R0:W-:Y:S04]  /*0e60*/  @P2 STS [R33], R32 ;  /* 0x0000002021002388 */ /* 0x0001e80000000800 */
[----:B------:R0:W-:Y:S04]  /*0e70*/  @P2 STS [R39], R38 ;  /* 0x0000002627002388 */ /* 0x0001e80000000800 */
[----:B------:R0:W-:Y:S02]  /*0e80*/  @P2 STS [R35], R40 ;  /* 0x0000002823002388 */ /* 0x0001e40000000800 */
.L_x_1:
[----:B------:R-:W-:Y:S05]  /*0e90*/  BSYNC.RECONVERGENT B0 ;  /* 0x0000000000007941 */ /* 0x000fea0003800200 */
.L_x_0:
[----:B------:R-:W-:Y:S01]  /*0ea0*/  BAR.SYNC.DEFER_BLOCKING 0x0 ;  /* 0x0000000000007b1d */ /* 0x000fe20000010000 */
[----:B------:R-:W-:-:S13]  /*0eb0*/  ISETP.GE.AND P1, PT, R2, 0x1, PT ;  /* 0x000000010200780c */ /* 0x000fda0003f26270 */
[----:B------:R-:W-:Y:S05]  /*0ec0*/  @!P1 BRA `(.L_x_3) ;  /* 0x0000001000649947 */ /* 0x000fea0003800000 */
[----:B------:R-:W1:Y:S02]  /*0ed0*/  LDCU UR10, c[0x0][0x3ac] ;  /* 0x00007580ff0a77ac */ /* 0x000e640008000800 */
[----:B-1----:R-:W-:-:S13]  /*0ee0*/  ISETP.NE.AND P1, PT, R5, UR10, PT ;  /* 0x0000000a05007c0c */ /* 0x002fda000bf25270 */
[----:B------:R-:W-:Y:S05]  /*0ef0*/  @!P1 BRA `(.L_x_4) ;  /* 0x0000001400ac9947 */ /* 0x000fea0003800000 */
[----:B0-----:R-:W-:Y:S01]  /*0f00*/  MOV R31, R5 ;  /* 0x00000005001f7202 */ /* 0x001fe20000000f00 */
[----:B------:R-:W-:-:S06]  /*0f10*/  UMOV UR4, URZ ;  /* 0x000000ff00047c82 */ /* 0x000fcc0008000000 */
.L_x_9:
[----:B------:R-:W-:Y:S01]  /*0f20*/  UIADD3 UR5, UPT, UPT, UR4, -0x1, URZ ;  /* 0xffffffff04057890 */ /* 0x000fe2000fffe0ff */
[----:B-1----:R-:W-:Y:S01]  /*0f30*/  HFMA2 R35, -RZ, RZ, 0, 0 ;  /* 0x00000000ff237431 */ /* 0x002fe200000001ff */
[----:B------:R-:W-:Y:S01]  /*0f40*/  UIADD3 UR4, UPT, UPT, UR4, 0x1, URZ ;  /* 0x0000000104047890 */ /* 0x000fe2000fffe0ff */
[----:B------:R-:W-:Y:S01]  /*0f50*/  MOV R33, RZ ;  /* 0x000000ff00217202 */ /* 0x000fe20000000f00 */
[----:B------:R-:W-:Y:S10]  /*0f60*/  @!P0 BRA `(.L_x_5) ;  /* 0x0000000800188947 */ /* 0x000ff40003800000 */
[----:B------:R-:W-:Y:S02]  /*0f70*/  MOV R35, RZ ;  /* 0x000000ff00237202 */ /* 0x000fe40000000f00 */
[----:B------:R-:W-:-:S07]  /*0f80*/  MOV R33, RZ ;  /* 0x000000ff00217202 */ /* 0x000fce0000000f00 */
.L_x_6:
[----:B------:R-:W-:Y:S01]  /*0f90*/  IMAD R39, R33, 0x480, RZ ;  /* 0x0000048021277824 */ /* 0x000fe200078e02ff */
[----:B------:R-:W0:Y:S03]  /*0fa0*/  LDC R29, c[0x0][0x388] ;  /* 0x0000e200ff1d7b82 */ /* 0x000e260000000800 */
[----:B------:R-:W-:-:S06]  /*0fb0*/  IMAD.WIDE.U32 R42, R39, 0x4, R24 ;  /* 0x00000004272a7825 */ /* 0x000fcc00078e0018 */
[----:B------:R-:W2:Y:S01]  /*0fc0*/  LDG.E.CONSTANT R42, desc[UR6][R42.64] ;  /* 0x000000062a2a7981 */ /* 0x000ea2000c1e9900 */
[----:B------:R-:W-:-:S05]  /*0fd0*/  IMAD.WIDE R26, R39, 0x4, R24 ;  /* 0x00000004271a7825 */ /* 0x000fca00078e0218 */
[----:B------:R-:W3:Y:S04]  /*0fe0*/  LDG.E.CONSTANT R44, desc[UR6][R26.64+0x200] ;  /* 0x000200061a2c7981 */ /* 0x000ee8000c1e9900 */
[----:B------:R-:W4:Y:S04]  /*0ff0*/  LDG.E.CONSTANT R32, desc[UR6][R26.64+0x400] ;  /* 0x000400061a207981 */ /* 0x000f28000c1e9900 */
[----:B------:R-:W4:Y:S04]  /*1000*/  LDG.E.CONSTANT R34, desc[UR6][R26.64+0x600] ;  /* 0x000600061a227981 */ /* 0x000f28000c1e9900 */
[----:B------:R-:W4:Y:S04]  /*1010*/  LDG.E.CONSTANT R40, desc[UR6][R26.64+0x800] ;  /* 0x000800061a287981 */ /* 0x000f28000c1e9900 */
[----:B------:R-:W4:Y:S01]  /*1020*/  LDG.E.CONSTANT R36, desc[UR6][R26.64+0xa00] ;  /* 0x000a00061a247981 */ /* 0x000f22000c1e9900 */
[----:B0-----:R-:W-:-:S03]  /*1030*/  IMAD R41, R29, UR5, R33 ;  /* 0x000000051d297c24 */ /* 0x001fc6000f8e0221 */
[----:B------:R-:W4:Y:S02]  /*1040*/  LDG.E.CONSTANT R38, desc[UR6][R26.64+0xc00] ;  /* 0x000c00061a267981 */ /* 0x000f24000c1e9900 */
[----:B------:R-:W-:Y:S02]  /*1050*/  LEA R0, R41, R6, 0x2 ;  /* 0x0000000629007211 */ /* 0x000fe400078e10ff */
[----:B------:R-:W4:Y:S02]  /*1060*/  LDG.E.CONSTANT R41, desc[UR6][R26.64+0x1000] ;  /* 0x001000061a297981 */ /* 0x000f24000c1e9900 */
[----:B------:R-:W-:Y:S02]  /*1070*/  LEA R2, R29, R0, 0x2 ;  /* 0x000000001d027211 */ /* 0x000fe400078e10ff */
[----:B------:R-:W2:Y:S04]  /*1080*/  LDS R28, [R0] ;  /* 0x00000000001c7984 */ /* 0x000ea80000000800 */
[----:B------:R-:W3:Y:S04]  /*1090*/  LDS R30, [R2] ;  /* 0x00000000021e7984 */ /* 0x000ee80000000800 */
[----:B------:R-:W-:Y:S01]  /*10a0*/  LDS R45, [R0+0x4] ;  /* 0x00000400002d7984 */ /* 0x000fe20000000800 */
[----:B--2---:R-:W-:-:S03]  /*10b0*/  FFMA R35, R28, R42, R35 ;  /* 0x0000002a1c237223 */ /* 0x004fc60000000023 */
[----:B------:R-:W2:Y:S01]  /*10c0*/  LDG.E.CONSTANT R28, desc[UR6][R26.64+0xe00] ;  /* 0x000e00061a1c7981 */ /* 0x000ea2000c1e9900 */
[----:B---3--:R-:W-:Y:S01]  /*10d0*/  FFMA R44, R30, R44, R35 ;  /* 0x0000002c1e2c7223 */ /* 0x008fe20000000023 */
[----:B------:R-:W-:-:S05]  /*10e0*/  LEA R30, R29, R2, 0x2 ;  /* 0x000000021d1e7211 */ /* 0x000fca00078e10ff */
[----:B------:R-:W4:Y:S02]  /*10f0*/  LDS R35, [R30] ;  /* 0x000000001e237984 */ /* 0x000f240000000800 */
[----:B----4-:R-:W-:Y:S01]  /*1100*/  FFMA R44, R35, R32, R44 ;  /* 0x00000020232c7223 */ /* 0x010fe2000000002c */
[----:B------:R-:W-:-:S05]  /*1110*/  IMAD R32, R29, 0x28, R0 ;  /* 0x000000281d207824 */ /* 0x000fca00078e0200 */
[----:B------:R-:W0:Y:S02]  /*1120*/  LDS R35, [R32] ;  /* 0x0000000020237984 */ /* 0x000e240000000800 */
[----:B0-----:R-:W-:Y:S01]  /*1130*/  FFMA R44, R35, R34, R44 ;  /* 0x00000022232c7223 */ /* 0x001fe2000000002c */
[----:B------:R-:W-:-:S05]  /*1140*/  IMAD R34, R29, 0x28, R2 ;  /* 0x000000281d227824 */ /* 0x000fca00078e0202 */
[----:B------:R-:W0:Y:S02]  /*1150*/  LDS R35, [R34] ;  /* 0x0000000022237984 */ /* 0x000e240000000800 */
[----:B0-----:R-:W-:Y:S01]  /*1160*/  FFMA R40, R35, R40, R44 ;  /* 0x0000002823287223 */ /* 0x001fe2000000002c */
[----:B------:R-:W-:Y:S01]  /*1170*/  IMAD R35, R29, 0x28, R30 ;  /* 0x000000281d237824 */ /* 0x000fe200078e021e */
[----:B------:R-:W3:Y:S04]  /*1180*/  LDG.E.CONSTANT R44, desc[UR6][R26.64+0x1400] ;  /* 0x001400061a2c7981 */ /* 0x000ee8000c1e9900 */
[----:B------:R-:W0:Y:S02]  /*1190*/  LDS R43, [R35] ;  /* 0x00000000232b7984 */ /* 0x000e240000000800 */
[----:B0-----:R-:W-:Y:S01]  /*11a0*/  FFMA R40, R43, R36, R40 ;  /* 0x000000242b287223 */ /* 0x001fe20000000028 */
[----:B------:R-:W-:-:S05]  /*11b0*/  IMAD R36, R29, 0x28, R32 ;  /* 0x000000281d247824 */ /* 0x000fca00078e0220 */
[----:B------:R-:W0:Y:S02]  /*11c0*/  LDS R43, [R36] ;  /* 0x00000000242b7984 */ /* 0x000e240000000800 */
[----:B0-----:R-:W-:Y:S01]  /*11d0*/  FFMA R42, R43, R38, R40 ;  /* 0x000000262b2a7223 */ /* 0x001fe20000000028 */
[----:B------:R-:W-:-:S05]  /*11e0*/  IMAD R38, R29, 0x28, R34 ;  /* 0x000000281d267824 */ /* 0x000fca00078e0222 */
[----:B------:R-:W2:Y:S01]  /*11f0*/  LDS R43, [R38] ;  /* 0x00000000262b7984 */ /* 0x000ea20000000800 */
[----:B------:R-:W-:Y:S01]  /*1200*/  IMAD R40, R29, 0x28, R35 ;  /* 0x000000281d287824 */ /* 0x000fe200078e0223 */
[----:B------:R-:W-:Y:S01]  /*1210*/  IADD3 R29, PT, PT, R39, 0x480, RZ ;  /* 0x00000480271d7810 */ /* 0x000fe20007ffe0ff */
[----:B--2---:R-:W-:-:S04]  /*1220*/  FFMA R43, R43, R28, R42 ;  /* 0x0000001c2b2b7223 */ /* 0x004fc8000000002a */
[----:B------:R-:W-:Y:S01]  /*1230*/  IMAD.WIDE.U32 R28, R29, 0x4, R24 ;  /* 0x000000041d1c7825 */ /* 0x000fe200078e0018 */
[----:B------:R-:W0:Y:S05]  /*1240*/  LDS R42, [R40] ;  /* 0x00000000282a7984 */ /* 0x000e2a0000000800 */
[----:B------:R-:W2:Y:S04]  /*1250*/  LDG.E.CONSTANT R28, desc[UR6][R28.64] ;  /* 0x000000061c1c7981 */ /* 0x000ea8000c1e9900 */
[----:B------:R-:W4:Y:S01]  /*1260*/  LDG.E.CONSTANT R29, desc[UR6][R26.64+0x1e00] ;  /* 0x001e00061a1d7981 */ /* 0x000f22000c1e9900 */
[----:B0-----:R-:W-:-:S03]  /*1270*/  FFMA R42, R42, R41, R43 ;  /* 0x000000292a2a7223 */ /* 0x001fc6000000002b */
[----:B------:R-:W4:Y:S04]  /*1280*/  LDG.E.CONSTANT R43, desc[UR6][R26.64+0x1600] ;  /* 0x001600061a2b7981 */ /* 0x000f28000c1e9900 */
[----:B------:R-:W4:Y:S01]  /*1290*/  LDG.E.CONSTANT R41, desc[UR6][R26.64+0x1800] ;  /* 0x001800061a297981 */ /* 0x000f22000c1e9900 */
[----:B--2---:R-:W-:-:S03]  /*12a0*/  FFMA R42, R45, R28, R42 ;  /* 0x0000001c2d2a7223 */ /* 0x004fc6000000002a */
[----:B------:R-:W3:Y:S04]  /*12b0*/  LDS R45, [R2+0x4] ;  /* 0x00000400022d7984 */ /* 0x000ee80000000800 */
[----:B------:R-:W-:Y:S01]  /*12c0*/  LDS R28, [R32+0x4] ;  /* 0x00000400201c7984 */ /* 0x000fe20000000800 */
[----:B---3--:R-:W-:-:S03]  /*12d0*/  FFMA R45, R45, R44, R42 ;  /* 0x0000002c2d2d7223 */ /* 0x008fc6000000002a */
[----:B------:R-:W4:Y:S02]  /*12e0*/  LDS R42, [R30+0x4] ;  /* 0x000004001e2a7984 */ /* 0x000f240000000800 */
[----:B----4-:R-:W-:Y:S02]  /*12f0*/  FFMA R43, R42, R43, R45 ;  /* 0x0000002b2a2b7223 */ /* 0x010fe4000000002d */
[----:B------:R-:W2:Y:S02]  /*1300*/  LDG.E.CONSTANT R42, desc[UR6][R26.64+0x1a00] ;  /* 0x001a00061a2a7981 */ /* 0x000ea4000c1e9900 */
[----:B------:R-:W-:Y:S02]  /*1310*/  FFMA R44, R28, R41, R43 ;  /* 0x000000291c2c7223 */ /* 0x000fe4000000002b */
[----:B------:R-:W3:Y:S04]  /*1320*/  LDG.E.CONSTANT R41, desc[UR6][R26.64+0x1c00] ;  /* 0x001c00061a297981 */ /* 0x000ee8000c1e9900 */
[----:B------:R-:W4:Y:S04]  /*1330*/  LDG.E.CONSTANT R28, desc[UR6][R26.64+0x2000] ;  /* 0x002000061a1c7981 */ /* 0x000f28000c1e9900 */
[----:B------:R-:W2:Y:S04]  /*1340*/  LDS R43, [R34+0x4] ;  /* 0x00000400222b7984 */ /* 0x000ea80000000800 */
[----:B------:R-:W-:Y:S01]  /*1350*/  LDS R45, [R40+0x4] ;  /* 0x00000400282d7984 */ /* 0x000fe20000000800 */
[----:B--2---:R-:W-:-:S03]  /*1360*/  FFMA R43, R43, R42, R44 ;  /* 0x0000002a2b2b7223 */ /* 0x004fc6000000002c */
[----:B------:R-:W3:Y:S04]  /*1370*/  LDS R42, [R35+0x4] ;  /* 0x00000400232a7984 */ /* 0x000ee80000000800 */
[----:B------:R-:W2:Y:S01]  /*1380*/  LDG.E.CONSTANT R44, desc[UR6][R26.64+0x2600] ;  /* 0x002600061a2c7981 */ /* 0x000ea2000c1e9900 */
[----:B---3--:R-:W-:-:S03]  /*1390*/  FFMA R41, R42, R41, R43 ;  /* 0x000000292a297223 */ /* 0x008fc6000000002b */
[----:B------:R-:W0:Y:S04]  /*13a0*/  LDS R42, [R36+0x4] ;  /* 0x00000400242a7984 */ /* 0x000e280000000800 */
[----:B------:R-:W3:Y:S01]  /*13b0*/  LDG.E.CONSTANT R43, desc[UR6][R26.64+0x2800] ;  /* 0x002800061a2b7981 */ /* 0x000ee2000c1e9900 */
[----:B0-----:R-:W-:-:S03]  /*13c0*/  FFMA R42, R42, R29, R41 ;  /* 0x0000001d2a2a7223 */ /* 0x001fc60000000029 */
[----:B------:R-:W4:Y:S04]  /*13d0*/  LDS R29, [R38+0x4] ;  /* 0x00000400261d7984 */ /* 0x000f280000000800 */
[----:B------:R-:W2:Y:S01]  /*13e0*/  LDG.E.CONSTANT R41, desc[UR6][R26.64+0x2200] ;  /* 0x002200061a297981 */ /* 0x000ea2000c1e9900 */
[----:B----4-:R-:W-:Y:S01]  /*13f0*/  FFMA R42, R29, R28, R42 ;  /* 0x0000001c1d2a7223 */ /* 0x010fe2000000002a */
[----:B------:R-:W-:-:S05]  /*1400*/  IADD3 R29, PT, PT, R39, 0x900, RZ ;  /* 0x00000900271d7810 */ /* 0x000fca0007ffe0ff */
[----:B------:R-:W-:-:S06]  /*1410*/  IMAD.WIDE.U32 R28, R29, 0x4, R24 ;  /* 0x000000041d1c7825 */ /* 0x000fcc00078e0018 */
[----:B------:R-:W4:Y:S04]  /*1420*/  LDG.E.CONSTANT R28, desc[UR6][R28.64] ;  /* 0x000000061c1c7981 */ /* 0x000f28000c1e9900 */
[----:B------:R-:W3:Y:S01]  /*1430*/  LDG.E.CONSTANT R29, desc[UR6][R26.64+0x2e00] ;  /* 0x002e00061a1d7981 */ /* 0x000ee2000c1e9900 */
[----:B--2---:R-:W-:-:S03]  /*1440*/  FFMA R41, R45, R41, R42 ;  /* 0x000000292d297223 */ /* 0x004fc6000000002a */
[----:B------:R-:W4:Y:S01]  /*1450*/  LDS R42, [R0+0x8] ;  /* 0x00000800002a7984 */ /* 0x000f220000000800 */
[----:B------:R-:W-:-:S03]  /*1460*/  IADD3 R39, PT, PT, R39, 0xd80, RZ ;  /* 0x00000d8027277810 */ /* 0x000fc60007ffe0ff */
[----:B------:R-:W-:Y:S01]  /*1470*/  LDS R0, [R0+0xc] ;  /* 0x00000c0000007984 */ /* 0x000fe20000000800 */
[----:B----4-:R-:W-:-:S03]  /*1480*/  FFMA R42, R42, R28, R41 ;  /* 0x0000001c2a2a7223 */ /* 0x010fc60000000029 */
[----:B------:R-:W0:Y:S04]  /*1490*/  LDS R41, [R2+0x8] ;  /* 0x0000080002297984 */ /* 0x000e280000000800 */
[----:B------:R-:W2:Y:S01]  /*14a0*/  LDG.E.CONSTANT R28, desc[UR6][R26.64+0x3000] ;  /* 0x003000061a1c7981 */ /* 0x000ea2000c1e9900 */
[----:B0-----:R-:W-:-:S03]  /*14b0*/  FFMA R45, R41, R44, R42 ;  /* 0x0000002c292d7223 */ /* 0x001fc6000000002a */
[----:B------:R-:W4:Y:S04]  /*14c0*/  LDG.E.CONSTANT R41, desc[UR6][R26.64+0x2a00] ;  /* 0x002a00061a297981 */ /* 0x000f28000c1e9900 */
[----:B------:R-:W3:Y:S04]  /*14d0*/  LDS R42, [R30+0x8] ;  /* 0x000008001e2a7984 */ /* 0x000ee80000000800 */
[----:B------:R-:W4:Y:S04]  /*14e0*/  LDS R44, [R32+0x8] ;  /* 0x00000800202c7984 */ /* 0x000f280000000800 */
[----:B------:R-:W-:Y:S01]  /*14f0*/  LDS R32, [R32+0xc] ;  /* 0x00000c0020207984 */ /* 0x000fe20000000800 */
[----:B---3--:R-:W-:-:S03]  /*1500*/  FFMA R43, R42, R43, R45 ;  /* 0x0000002b2a2b7223 */ /* 0x008fc6000000002d */
[----:B------:R-:W3:Y:S04]  /*1510*/  LDG.E.CONSTANT R42, desc[UR6][R26.64+0x2c00] ;  /* 0x002c00061a2a7981 */ /* 0x000ee8000c1e9900 */
[----:B------:R-:W-:Y:S01]  /*1520*/  LDS R45, [R30+0xc] ;  /* 0x00000c001e2d7984 */ /* 0x000fe20000000800 */
[----:B----4-:R-:W-:-:S03]  /*1530*/  FFMA R44, R44, R41, R43 ;  /* 0x000000292c2c7223 */ /* 0x010fc6000000002b */
[----:B------:R-:W3:Y:S04]  /*1540*/  LDS R41, [R34+0x8] ;  /* 0x0000080022297984 */ /* 0x000ee80000000800 */
[----:B------:R-:W-:Y:S04]  /*1550*/  LDS R43, [R38+0x8] ;  /* 0x00000800262b7984 */ /* 0x000fe80000000800 */
[----:B------:R-:W-:Y:S04]  /*1560*/  LDS R34, [R34+0xc] ;  /* 0x00000c0022227984 */ /* 0x000fe80000000800 */
[----:B------:R-:W-:Y:S01]  /*1570*/  LDS R38, [R38+0xc] ;  /* 0x00000c0026267984 */ /* 0x000fe20000000800 */
[----:B---3--:R-:W-:-:S03]  /*1580*/  FFMA R41, R41, R42, R44 ;  /* 0x0000002a29297223 */ /* 0x008fc6000000002c */
[----:B------:R-:W0:Y:S02]  /*1590*/  LDS R42, [R35+0x8] ;  /* 0x00000800232a7984 */ /* 0x000e240000000800 */
[----:B0-----:R-:W-:Y:S02]  /*15a0*/  FFMA R42, R42, R29, R41 ;  /* 0x0000001d2a2a7223 */ /* 0x001fe40000000029 */
[----:B------:R-:W2:Y:S04]  /*15b0*/  LDS R29, [R36+0x8] ;  /* 0x00000800241d7984 */ /* 0x000ea80000000800 */
[----:B------:R-:W3:Y:S04]  /*15c0*/  LDG.E.CONSTANT R41, desc[UR6][R26.64+0x3200] ;  /* 0x003200061a297981 */ /* 0x000ee8000c1e9900 */
[----:B------:R-:W-:Y:S01]  /*15d0*/  LDS R36, [R36+0xc] ;  /* 0x00000c0024247984 */ /* 0x000fe20000000800 */
[----:B--2---:R-:W-:Y:S01]  /*15e0*/  FFMA R44, R29, R28, R42 ;  /* 0x0000001c1d2c7223 */ /* 0x004fe2000000002a */
[----:B------:R-:W-:-:S02]  /*15f0*/  IMAD.WIDE.U32 R28, R39, 0x4, R24 ;  /* 0x00000004271c7825 */ /* 0x000fc400078e0018 */
[----:B------:R-:W2:Y:S04]  /*1600*/  LDG.E.CONSTANT R42, desc[UR6][R26.64+0x3800] ;  /* 0x003800061a2a7981 */ /* 0x000ea8000c1e9900 */
[----:B------:R-:W4:Y:S04]  /*1610*/  LDG.E.CONSTANT R39, desc[UR6][R26.64+0x3400] ;  /* 0x003400061a277981 */ /* 0x000f28000c1e9900 */
[----:B------:R-:W2:Y:S04]  /*1620*/  LDG.E.CONSTANT R28, desc[UR6][R28.64] ;  /* 0x000000061c1c7981 */ /* 0x000ea8000c1e9900 */
[----:B------:R-:W2:Y:S01]  /*1630*/  LDG.E.CONSTANT R29, desc[UR6][R26.64+0x4400] ;  /* 0x004400061a1d7981 */ /* 0x000ea2000c1e9900 */
[----:B---3--:R-:W-:-:S03]  /*1640*/  FFMA R41, R43, R41, R44 ;  /* 0x000000292b297223 */ /* 0x008fc6000000002c */
[----:B------:R-:W4:Y:S04]  /*1650*/  LDS R44, [R40+0x8] ;  /* 0x00000800282c7984 */ /* 0x000f280000000800 */
[----:B------:R-:W0:Y:S04]  /*1660*/  LDS R43, [R2+0xc] ;  /* 0x00000c00022b7984 */ /* 0x000e280000000800 */
[----:B------:R-:W1:Y:S04]  /*1670*/  LDS R2, [R35+0xc] ;  /* 0x00000c0023027984 */ /* 0x000e680000000800 */
[----:B------:R-:W3:Y:S01]  /*1680*/  LDS R40, [R40+0xc] ;  /* 0x00000c0028287984 */ /* 0x000ee20000000800 */
[----:B----4-:R-:W-:-:S03]  /*1690*/  FFMA R39, R44, R39, R41 ;  /* 0x000000272c277223 */ /* 0x010fc60000000029 */
[----:B------:R-:W4:Y:S01]  /*16a0*/  LDG.E.CONSTANT R41, desc[UR6][R26.64+0x3c00] ;  /* 0x003c00061a297981 */ /* 0x000f22000c1e9900 */
[----:B--2---:R-:W-:-:S03]  /*16b0*/  FFMA R44, R0, R28, R39 ;  /* 0x0000001c002c7223 */ /* 0x004fc60000000027 */
[----:B------:R-:W2:Y:S01]  /*16c0*/  LDG.E.CONSTANT R39, desc[UR6][R26.64+0x3a00] ;  /* 0x003a00061a277981 */ /* 0x000ea2000c1e9900 */
[----:B0-----:R-:W-:-:S03]  /*16d0*/  FFMA R28, R43, R42, R44 ;  /* 0x0000002a2b1c7223 */ /* 0x001fc6000000002c */
[----:B------:R-:W3:Y:S04]  /*16e0*/  LDG.E.CONSTANT R44, desc[UR6][R26.64+0x3e00] ;  /* 0x003e00061a2c7981 */ /* 0x000ee8000c1e9900 */
[----:B------:R-:W1:Y:S04]  /*16f0*/  LDG.E.CONSTANT R43, desc[UR6][R26.64+0x4000] ;  /* 0x004000061a2b7981 */ /* 0x000e68000c1e9900 */
[----:B------:R-:W3:Y:S04]  /*1700*/  LDG.E.CONSTANT R42, desc[UR6][R26.64+0x4200] ;  /* 0x004200061a2a7981 */ /* 0x000ee8000c1e9900 */
[----:B------:R-:W3:Y:S01]  /*1710*/  LDG.E.CONSTANT R0, desc[UR6][R26.64+0x4600] ;  /* 0x004600061a007981 */ /* 0x000ee2000c1e9900 */
[----:B------:R-:W-:-:S04]  /*1720*/  IADD3 R33, PT, PT, R33, 0x4, RZ ;  /* 0x0000000421217810 */ /* 0x000fc80007ffe0ff */
[----:B------:R-:W-:Y:S01]  /*1730*/  ISETP.NE.AND P1, PT, R33, R4, PT ;  /* 0x000000042100720c */ /* 0x000fe20003f25270 */
[----:B--2---:R-:W-:-:S04]  /*1740*/  FFMA R39, R45, R39, R28 ;  /* 0x000000272d277223 */ /* 0x004fc8000000001c */
[----:B----4-:R-:W-:-:S04]  /*1750*/  FFMA R39, R32, R41, R39 ;  /* 0x0000002920277223 */ /* 0x010fc80000000027 */
[----:B---3--:R-:W-:-:S04]  /*1760*/  FFMA R39, R34, R44, R39 ;  /* 0x0000002c22277223 */ /* 0x008fc80000000027 */
[----:B-1----:R-:W-:-:S04]  /*1770*/  FFMA R39, R2, R43, R39 ;  /* 0x0000002b02277223 */ /* 0x002fc80000000027 */
[----:B------:R-:W-:-:S04]  /*1780*/  FFMA R39, R36, R42, R39 ;  /* 0x0000002a24277223 */ /* 0x000fc80000000027 */
[----:B------:R-:W-:-:S04]  /*1790*/  FFMA R29, R38, R29, R39 ;  /* 0x0000001d261d7223 */ /* 0x000fc80000000027 */
[----:B------:R-:W-:Y:S01]  /*17a0*/  FFMA R35, R40, R0, R29 ;  /* 0x0000000028237223 */ /* 0x000fe2000000001d */
[----:B------:R-:W-:Y:S06]  /*17b0*/  @P1 BRA `(.L_x_6) ;  /* 0xfffffff400f41947 */ /* 0x000fec000383ffff */
[----:B------:R-:W-:-:S07]  /*17c0*/  MOV R33, R4 ;  /* 0x0000000400217202 */ /* 0x000fce0000000f00 */
.L_x_5:
[----:B------:R-:W0:Y:S02]  /*17d0*/  LDC R0, c[0x0][0x388] ;  /* 0x0000e200ff007b82 */ /* 0x000e240000000800 */
[----:B0-----:R-:W-:-:S13]  /*17e0*/  LOP3.LUT P1, R2, R0, 0x3, RZ, 0xc0, !PT ;  /* 0x0000000300027812 */ /* 0x001fda000782c0ff */
[----:B------:R-:W-:Y:S05]  /*17f0*/  @!P1 BRA `(.L_x_7) ;  /* 0x0000000400c89947 */ /* 0x000fea0003800000 */
[----:B------:R-:W-:Y:S02]  /*1800*/  ISETP.NE.AND P1, PT, R2, 0x1, PT ;  /* 0x000000010200780c */ /* 0x000fe40003f25270 */
[----:B------:R-:W-:-:S11]  /*1810*/  LOP3.LUT P2, RZ, R0, 0x1, RZ, 0xc0, !PT ;  /* 0x0000000100ff7812 */ /* 0x000fd6000784c0ff */
[----:B------:R-:W-:Y:S05]  /*1820*/  @!P1 BRA `(.L_x_8) ;  /* 0x0000000400189947 */ /* 0x000fea0003800000 */
[----:B------:R-:W-:-:S04]  /*1830*/  IMAD R32, R33, 0x480, RZ ;  /* 0x0000048021207824 */ /* 0x000fc800078e02ff */
[----:B------:R-:W-:-:S06]  /*1840*/  IMAD.WIDE.U32 R28, R32, 0x4, R24 ;  /* 0x00000004201c7825 */ /* 0x000fcc00078e0018 */
[----:B------:R0:W2:Y:S01]  /*1850*/  LDG.E.CONSTANT R29, desc[UR6][R28.64] ;  /* 0x000000061c1d7981 */ /* 0x0000a2000c1e9900 */
[----:B------:R-:W-:-:S05]  /*1860*/  IMAD.WIDE R26, R32, 0x4, R24 ;  /* 0x00000004201a7825 */ /* 0x000fca00078e0218 */
[----:B------:R-:W3:Y:S04]  /*1870*/  LDG.E.CONSTANT R42, desc[UR6][R26.64+0x200] ;  /* 0x000200061a2a7981 */ /* 0x000ee8000c1e9900 */
[----:B------:R-:W4:Y:S04]  /*1880*/  LDG.E.CONSTANT R40, desc[UR6][R26.64+0x400] ;  /* 0x000400061a287981 */ /* 0x000f28000c1e9900 */
[----:B------:R-:W4:Y:S04]  /*1890*/  LDG.E.CONSTANT R38, desc[UR6][R26.64+0x600] ;  /* 0x000600061a267981 */ /* 0x000f28000c1e9900 */
[----:B------:R-:W4:Y:S04]  /*18a0*/  LDG.E.CONSTANT R30, desc[UR6][R26.64+0x800] ;  /* 0x000800061a1e7981 */ /* 0x000f28000c1e9900 */
[----:B------:R-:W4:Y:S01]  /*18b0*/  LDG.E.CONSTANT R34, desc[UR6][R26.64+0xa00] ;  /* 0x000a00061a227981 */ /* 0x000f22000c1e9900 */
[----:B------:R-:W-:-:S03]  /*18c0*/  IMAD R39, R0, UR5, R33 ;  /* 0x0000000500277c24 */ /* 0x000fc6000f8e0221 */
[----:B------:R-:W4:Y:S02]  /*18d0*/  LDG.E.CONSTANT R36, desc[UR6][R26.64+0xc00] ;  /* 0x000c00061a247981 */ /* 0x000f24000c1e9900 */
[----:B------:R-:W-:-:S04]  /*18e0*/  LEA R39, R39, R6, 0x2 ;  /* 0x0000000627277211 */ /* 0x000fc800078e10ff */
[C---:B------:R-:W-:Y:S01]  /*18f0*/  LEA R41, R0.reuse, R39, 0x2 ;  /* 0x0000002700297211 */ /* 0x040fe200078e10ff */
[----:B------:R-:W2:Y:S04]  /*1900*/  LDS R2, [R39] ;  /* 0x0000000027027984 */ /* 0x000ea80000000800 */
[----:B0-----:R-:W3:Y:S01]  /*1910*/  LDS R28, [R41] ;  /* 0x00000000291c7984 */ /* 0x001ee20000000800 */
[C---:B------:R-:W-:Y:S02]  /*1920*/  IMAD R43, R0.reuse, 0x28, R39 ;  /* 0x00000028002b7824 */ /* 0x040fe400078e0227 */
[----:B------:R-:W-:Y:S01]  /*1930*/  IMAD R45, R0, 0x28, R41 ;  /* 0x00000028002d7824 */ /* 0x000fe200078e0229 */
[----:B------:R-:W-:Y:S01]  /*1940*/  IADD3 R32, PT, PT, R32, 0x480, RZ ;  /* 0x0000048020207810 */ /* 0x000fe20007ffe0ff */
[----:B------:R-:W-:Y:S01]  /*1950*/  LDS R39, [R39+0x4] ;  /* 0x0000040027277984 */ /* 0x000fe20000000800 */
[----:B--2---:R-:W-:-:S03]  /*1960*/  FFMA R29, R2, R29, R35 ;  /* 0x0000001d021d7223 */ /* 0x004fc60000000023 */
[----:B------:R-:W2:Y:S01]  /*1970*/  LDG.E.CONSTANT R2, desc[UR6][R26.64+0xe00] ;  /* 0x000e00061a027981 */ /* 0x000ea2000c1e9900 */
[----:B------:R-:W-:Y:S01]  /*1980*/  LEA R35, R0, R41, 0x2 ;  /* 0x0000002900237211 */ /* 0x000fe200078e10ff */
[----:B---3--:R-:W-:Y:S02]  /*1990*/  FFMA R28, R28, R42, R29 ;  /* 0x0000002a1c1c7223 */ /* 0x008fe4000000001d */
[----:B------:R-:W-:Y:S04]  /*19a0*/  LDS R41, [R41+0x4] ;  /* 0x0000040029297984 */ /* 0x000fe80000000800 */
[----:B------:R-:W4:Y:S02]  /*19b0*/  LDS R29, [R35] ;  /* 0x00000000231d7984 */ /* 0x000f240000000800 */
[----:B----4-:R-:W-:-:S02]  /*19c0*/  FFMA R28, R29, R40, R28 ;  /* 0x000000281d1c7223 */ /* 0x010fc4000000001c */
[----:B------:R-:W0:Y:S02]  /*19d0*/  LDS R29, [R43] ;  /* 0x000000002b1d7984 */ /* 0x000e240000000800 */
[----:B0-----:R-:W-:Y:S02]  /*19e0*/  FFMA R28, R29, R38, R28 ;  /* 0x000000261d1c7223 */ /* 0x001fe4000000001c */
[----:B------:R-:W0:Y:S04]  /*19f0*/  LDS R29, [R45] ;  /* 0x000000002d1d7984 */ /* 0x000e280000000800 */
[----:B------:R-:W3:Y:S01]  /*1a00*/  LDG.E.CONSTANT R38, desc[UR6][R26.64+0x1000] ;  /* 0x001000061a267981 */ /* 0x000ee2000c1e9900 */
[----:B0-----:R-:W-:Y:S01]  /*1a10*/  FFMA R28, R29, R30, R28 ;  /* 0x0000001e1d1c7223 */ /* 0x001fe2000000001c */
[----:B------:R-:W-:-:S02]  /*1a20*/  IMAD R30, R0, 0x28, R35 ;  /* 0x00000028001e7824 */ /* 0x000fc400078e0223 */
[----:B------:R-:W-:Y:S04]  /*1a30*/  LDS R35, [R35+0x4] ;  /* 0x0000040023237984 */ /* 0x000fe80000000800 */
[----:B------:R-:W0:Y:S02]  /*1a40*/  LDS R29, [R30] ;  /* 0x000000001e1d7984 */ /* 0x000e240000000800 */
[----:B0-----:R-:W-:Y:S01]  /*1a50*/  FFMA R28, R29, R34, R28 ;  /* 0x000000221d1c7223 */ /* 0x001fe2000000001c */
[----:B------:R-:W-:Y:S02]  /*1a60*/  IMAD R34, R0, 0x28, R43 ;  /* 0x0000002800227824 */ /* 0x000fe400078e022b */
[----:B------:R-:W-:Y:S04]  /*1a70*/  LDS R43, [R43+0x4] ;  /* 0x000004002b2b7984 */ /* 0x000fe80000000800 */
[----:B------:R-:W0:Y:S02]  /*1a80*/  LDS R29, [R34] ;  /* 0x00000000221d7984 */ /* 0x000e240000000800 */
[----:B0-----:R-:W-:Y:S01]  /*1a90*/  FFMA R40, R29, R36, R28 ;  /* 0x000000241d287223 */ /* 0x001fe2000000001c */
[----:B------:R-:W-:-:S04]  /*1aa0*/  IMAD.WIDE.U32 R28, R32, 0x4, R24 ;  /* 0x00000004201c7825 */ /* 0x000fc800078e0018 */
[----:B------:R-:W-:Y:S02]  /*1ab0*/  IMAD R32, R0, 0x28, R45 ;  /* 0x0000002800207824 */ /* 0x000fe400078e022d */
[----:B------:R-:W4:Y:S04]  /*1ac0*/  LDG.E.CONSTANT R28, desc[UR6][R28.64] ;  /* 0x000000061c1c7981 */ /* 0x000f28000c1e9900 */
[----:B------:R-:W2:Y:S04]  /*1ad0*/  LDS R36, [R32] ;  /* 0x0000000020247984 */ /* 0x000ea80000000800 */
[----:B------:R-:W-:Y:S04]  /*1ae0*/  LDS R45, [R45+0x4] ;  /* 0x000004002d2d7984 */ /* 0x000fe80000000800 */
[----:B------:R-:W4:Y:S01]  /*1af0*/  LDG.E.CONSTANT R29, desc[UR6][R26.64+0x1800] ;  /* 0x001800061a1d7981 */ /* 0x000f22000c1e9900 */
[----:B--2---:R-:W-:-:S03]  /*1b00*/  FFMA R44, R36, R2, R40 ;  /* 0x00000002242c7223 */ /* 0x004fc60000000028 */
[----:B------:R-:W2:Y:S04]  /*1b10*/  LDG.E.CONSTANT R40, desc[UR6][R26.64+0x1400] ;  /* 0x001400061a287981 */ /* 0x000ea8000c1e9900 */
[----:B------:R-:W2:Y:S01]  /*1b20*/  LDG.E.CONSTANT R36, desc[UR6][R26.64+0x1600] ;  /* 0x001600061a247981 */ /* 0x000ea2000c1e9900 */
[----:B------:R-:W-:-:S03]  /*1b30*/  IMAD R2, R0, 0x28, R30 ;  /* 0x0000002800027824 */ /* 0x000fc600078e021e */
[----:B------:R-:W-:Y:S04]  /*1b40*/  LDS R30, [R30+0x4] ;  /* 0x000004001e1e7984 */ /* 0x000fe80000000800 */
[----:B------:R-:W3:Y:S04]  /*1b50*/  LDS R42, [R2] ;  /* 0x00000000022a7984 */ /* 0x000ee80000000800 */
[----:B------:R-:W-:Y:S01]  /*1b60*/  LDS R2, [R2+0x4] ;  /* 0x0000040002027984 */ /* 0x000fe20000000800 */
[----:B---3--:R-:W-:-:S03]  /*1b70*/  FFMA R38, R42, R38, R44 ;  /* 0x000000262a267223 */ /* 0x008fc6000000002c */
[----:B------:R-:W3:Y:S01]  /*1b80*/  LDG.E.CONSTANT R42, desc[UR6][R26.64+0x1c00] ;  /* 0x001c00061a2a7981 */ /* 0x000ee2000c1e9900 */
[----:B----4-:R-:W-:-:S03]  /*1b90*/  FFMA R28, R39, R28, R38 ;  /* 0x0000001c271c7223 */ /* 0x010fc60000000026 */
[----:B------:R-:W4:Y:S04]  /*1ba0*/  LDG.E.CONSTANT R38, desc[UR6][R26.64+0x2000] ;  /* 0x002000061a267981 */ /* 0x000f28000c1e9900 */
[----:B------:R-:W4:Y:S01]  /*1bb0*/  LDG.E.CONSTANT R39, desc[UR6][R26.64+0x2200] ;  /* 0x002200061a277981 */ /* 0x000f22000c1e9900 */
[----:B--2---:R-:W-:-:S03]  /*1bc0*/  FFMA R40, R41, R40, R28 ;  /* 0x0000002829287223 */ /* 0x004fc6000000001c */
[----:B------:R-:W2:Y:S01]  /*1bd0*/  LDG.E.CONSTANT R28, desc[UR6][R26.64+0x1a00] ;  /* 0x001a00061a1c7981 */ /* 0x000ea2000c1e9900 */
[----:B------:R-:W-:-:S03]  /*1be0*/  FFMA R36, R35, R36, R40 ;  /* 0x0000002423247223 */ /* 0x000fc60000000028 */
[----:B------:R-:W4:Y:S04]  /*1bf0*/  LDG.E.CONSTANT R40, desc[UR6][R26.64+0x1e00] ;  /* 0x001e00061a287981 */ /* 0x000f28000c1e9900 */
[----:B------:R-:W4:Y:S04]  /*1c00*/  LDS R35, [R34+0x4] ;  /* 0x0000040022237984 */ /* 0x000f280000000800 */
[----:B------:R-:W0:Y:S01]  /*1c10*/  LDS R41, [R32+0x4] ;  /* 0x0000040020297984 */ /* 0x000e220000000800 */
[----:B------:R-:W-:Y:S01]  /*1c20*/  FFMA R36, R43, R29, R36 ;  /* 0x0000001d2b247223 */ /* 0x000fe20000000024 */
[----:B------:R-:W-:-:S03]  /*1c30*/  IADD3 R33, PT, PT, R33, 0x2, RZ ;  /* 0x0000000221217810 */ /* 0x000fc60007ffe0ff */
[----:B--2---:R-:W-:-:S04]  /*1c40*/  FFMA R29, R45, R28, R36 ;  /* 0x0000001c2d1d7223 */ /* 0x004fc80000000024 */
[----:B---3--:R-:W-:-:S04]  /*1c50*/  FFMA R42, R30, R42, R29 ;  /* 0x0000002a1e2a7223 */ /* 0x008fc8000000001d */
[----:B----4-:R-:W-:-:S04]  /*1c60*/  FFMA R40, R35, R40, R42 ;  /* 0x0000002823287223 */ /* 0x010fc8000000002a */
[----:B0-----:R-:W-:-:S04]  /*1c70*/  FFMA R41, R41, R38, R40 ;  /* 0x0000002629297223 */ /* 0x001fc80000000028 */
[----:B------:R-:W-:-:S07]  /*1c80*/  FFMA R35, R2, R39, R41 ;  /* 0x0000002702237223 */ /* 0x000fce0000000029 */
.L_x_8:
[----:B------:R-:W-:Y:S05]  /*1c90*/  @!P2 BRA `(.L_x_7) ;  /* 0x0000000000a0a947 */ /* 0x000fea0003800000 */
[----:B------:R-:W-:-:S04]  /*1ca0*/  IMAD R27, R33, 0x480, RZ ;  /* 0x00000480211b7824 */ /* 0x000fc800078e02ff */
[----:B------:R-:W-:-:S05]  /*1cb0*/  IMAD.WIDE.U32 R40, R27, 0x4, R24 ;  /* 0x000000041b287825 */ /* 0x000fca00078e0018 */
[----:B------:R0:W2:Y:S01]  /*1cc0*/  LDG.E.CONSTANT R42, desc[UR6][R40.64] ;  /* 0x00000006282a7981 */ /* 0x0000a2000c1e9900 */
[----:B------:R-:W-:-:S05]  /*1cd0*/  IMAD.WIDE R26, R27, 0x4, R24 ;  /* 0x000000041b1a7825 */ /* 0x000fca00078e0218 */
[----:B------:R-:W3:Y:S04]  /*1ce0*/  LDG.E.CONSTANT R38, desc[UR6][R26.64+0x200] ;  /* 0x000200061a267981 */ /* 0x000ee8000c1e9900 */
[----:B------:R-:W4:Y:S04]  /*1cf0*/  LDG.E.CONSTANT R34, desc[UR6][R26.64+0x400] ;  /* 0x000400061a227981 */ /* 0x000f28000c1e9900 */
[----:B------:R-:W4:Y:S04]  /*1d00*/  LDG.E.CONSTANT R32, desc[UR6][R26.64+0x600] ;  /* 0x000600061a207981 */ /* 0x000f28000c1e9900 */
[----:B------:R-:W4:Y:S04]  /*1d10*/  LDG.E.CONSTANT R30, desc[UR6][R26.64+0x800] ;  /* 0x000800061a1e7981 */ /* 0x000f28000c1e9900 */
[----:B------:R-:W4:Y:S04]  /*1d20*/  LDG.E.CONSTANT R29, desc[UR6][R26.64+0xa00] ;  /* 0x000a00061a1d7981 */ /* 0x000f28000c1e9900 */
[----:B------:R-:W4:Y:S04]  /*1d30*/  LDG.E.CONSTANT R28, desc[UR6][R26.64+0xc00] ;  /* 0x000c00061a1c7981 */ /* 0x000f28000c1e9900 */
[----:B------:R-:W4:Y:S04]  /*1d40*/  LDG.E.CONSTANT R2, desc[UR6][R26.64+0xe00] ;  /* 0x000e00061a027981 */ /* 0x000f28000c1e9900 */
[----:B------:R1:W4:Y:S01]  /*1d50*/  LDG.E.CONSTANT R36, desc[UR6][R26.64+0x1000] ;  /* 0x001000061a247981 */ /* 0x000322000c1e9900 */
[----:B------:R-:W-:-:S05]  /*1d60*/  IMAD R33, R0, UR5, R33 ;  /* 0x0000000500217c24 */ /* 0x000fca000f8e0221 */
[----:B------:R-:W-:-:S04]  /*1d70*/  LEA R39, R33, R6, 0x2 ;  /* 0x0000000621277211 */ /* 0x000fc800078e10ff */
[C---:B0-----:R-:W-:Y:S01]  /*1d80*/  LEA R41, R0.reuse, R39, 0x2 ;  /* 0x0000002700297211 */ /* 0x041fe200078e10ff */
[----:B------:R0:W2:Y:S01]  /*1d90*/  LDS R40, [R39] ;  /* 0x0000000027287984 */ /* 0x0000a20000000800 */
[----:B------:R-:W-:-:S03]  /*1da0*/  IMAD R45, R0, 0x28, R39 ;  /* 0x00000028002d7824 */ /* 0x000fc600078e0227 */
[----:B------:R-:W3:Y:S04]  /*1db0*/  LDS R43, [R41] ;  /* 0x00000000292b7984 */ /* 0x000ee80000000800 */
[----:B-1----:R-:W-:Y:S01]  /*1dc0*/  LDS R27, [R45] ;  /* 0x000000002d1b7984 */ /* 0x002fe20000000800 */
[----:B0-----:R-:W-:-:S06]  /*1dd0*/  IMAD R39, R0, 0x28, R45 ;  /* 0x0000002800277824 */ /* 0x001fcc00078e022d */
[----:B------:R-:W-:Y:S01]  /*1de0*/  LDS R39, [R39] ;  /* 0x0000000027277984 */ /* 0x000fe20000000800 */
[----:B--2---:R-:W-:Y:S01]  /*1df0*/  FFMA R40, R40, R42, R35 ;  /* 0x0000002a28287223 */ /* 0x004fe20000000023 */
[----:B------:R-:W-:-:S05]  /*1e00*/  LEA R42, R0, R41, 0x2 ;  /* 0x00000029002a7211 */ /* 0x000fca00078e10ff */
[----:B------:R-:W4:Y:S01]  /*1e10*/  LDS R33, [R42] ;  /* 0x000000002a217984 */ /* 0x000f220000000800 */
[----:B---3--:R-:W-:Y:S01]  /*1e20*/  FFMA R38, R43, R38, R40 ;  /* 0x000000262b267223 */ /* 0x008fe20000000028 */
[C---:B------:R-:W-:Y:S02]  /*1e30*/  IMAD R40, R0.reuse, 0x28, R41 ;  /* 0x0000002800287824 */ /* 0x040fe400078e0229 */
[C---:B------:R-:W-:Y:S02]  /*1e40*/  IMAD R44, R0.reuse, 0x28, R42 ;  /* 0x00000028002c7824 */ /* 0x040fe400078e022a */
[C---:B------:R-:W-:Y:S01]  /*1e50*/  IMAD R41, R0.reuse, 0x28, R40 ;  /* 0x0000002800297824 */ /* 0x040fe200078e0228 */
[----:B------:R-:W0:Y:S01]  /*1e60*/  LDS R35, [R40] ;  /* 0x0000000028237984 */ /* 0x000e220000000800 */
[----:B------:R-:W-:-:S03]  /*1e70*/  IMAD R43, R0, 0x28, R44 ;  /* 0x00000028002b7824 */ /* 0x000fc600078e022c */
[----:B------:R-:W1:Y:S04]  /*1e80*/  LDS R26, [R44] ;  /* 0x000000002c1a7984 */ /* 0x000e680000000800 */
[----:B------:R-:W2:Y:S04]  /*1e90*/  LDS R41, [R41] ;  /* 0x0000000029297984 */ /* 0x000ea80000000800 */
[----:B------:R-:W3:Y:S01]  /*1ea0*/  LDS R43, [R43] ;  /* 0x000000002b2b7984 */ /* 0x000ee20000000800 */
[----:B----4-:R-:W-:-:S04]  /*1eb0*/  FFMA R34, R33, R34, R38 ;  /* 0x0000002221227223 */ /* 0x010fc80000000026 */
[----:B------:R-:W-:-:S04]  /*1ec0*/  FFMA R32, R27, R32, R34 ;  /* 0x000000201b207223 */ /* 0x000fc80000000022 */
[----:B0-----:R-:W-:-:S04]  /*1ed0*/  FFMA R35, R35, R30, R32 ;  /* 0x0000001e23237223 */ /* 0x001fc80000000020 */
[----:B-1----:R-:W-:-:S04]  /*1ee0*/  FFMA R26, R26, R29, R35 ;  /* 0x0000001d1a1a7223 */ /* 0x002fc80000000023 */
[----:B------:R-:W-:-:S04]  /*1ef0*/  FFMA R26, R39, R28, R26 ;  /* 0x0000001c271a7223 */ /* 0x000fc8000000001a */
[----:B--2---:R-:W-:-:S04]  /*1f00*/  FFMA R2, R41, R2, R26 ;  /* 0x0000000229027223 */ /* 0x004fc8000000001a */
[----:B---3--:R-:W-:-:S07]  /*1f10*/  FFMA R35, R43, R36, R2 ;  /* 0x000000242b237223 */ /* 0x008fce0000000002 */
.L_x_7:
[----:B------:R-:W0:Y:S01]  /*1f20*/  LDCU UR10, c[0x0][0x3ac] ;  /* 0x00007580ff0a77ac */ /* 0x000e220008000800 */
[----:B-----5:R-:W-:Y:S01]  /*1f30*/  FADD R35, R10, R35 ;  /* 0x000000230a237221 */ /* 0x020fe20000000000 */
[----:B------:R-:W1:Y:S01]  /*1f40*/  LDCU UR5, c[0x0][0x398] ;  /* 0x00007300ff0577ac */ /* 0x000e620008000800 */
[----:B------:R-:W2:Y:S01]  /*1f50*/  LDCU.64 UR8, c[0x0][0x390] ;  /* 0x00007200ff0877ac */ /* 0x000ea20008000a00 */
[----:B------:R-:W-:Y:S01]  /*1f60*/  UISETP.NE.AND UP0, UPT, UR4, 0x8, UPT ;  /* 0x000000080400788c */ /* 0x000fe2000bf05270 */
[----:B0-----:R-:W-:-:S04]  /*1f70*/  IMAD R0, R8, UR10, R31 ;  /* 0x0000000a08007c24 */ /* 0x001fc8000f8e021f */
[----:B-1----:R-:W-:-:S05]  /*1f80*/  IMAD R0, R0, UR5, RZ ;  /* 0x0000000500007c24 */ /* 0x002fca000f8e02ff */
[----:B------:R-:W-:Y:S02]  /*1f90*/  IADD3 R2, P1, PT, R0, R37, RZ ;  /* 0x0000002500027210 */ /* 0x000fe40007f3e0ff */
[-C--:B------:R-:W-:Y:S02]  /*1fa0*/  FMNMX R0, RZ, R35.reuse, !PT ;  /* 0x00000023ff007209 */ /* 0x080fe40007800000 */
[----:B------:R-:W-:Y:S02]  /*1fb0*/  FMNMX R35, RZ, R35, PT ;  /* 0x00000023ff237209 */ /* 0x000fe40003800000 */
[----:B------:R-:W-:Y:S02]  /*1fc0*/  IADD3.X R27, PT, PT, RZ, RZ, RZ, P1, !PT ;  /* 0x000000ffff1b7210 */ /* 0x000fe40000ffe4ff */
[----:B--2---:R-:W-:Y:S01]  /*1fd0*/  LEA R26, P1, R2, UR8, 0x2 ;  /* 0x00000008021a7c11 */ /* 0x004fe2000f8210ff */
[----:B------:R-:W-:-:S03]  /*1fe0*/  FFMA R35, R35, 0.10000000149011611938, R0 ;  /* 0x3dcccccd23237823 */ /* 0x000fc60000000000 */
[----:B------:R-:W-:-:S05]  /*1ff0*/  LEA.HI.X R27, R2, UR9, R27, 0x2, P1 ;  /* 0x00000009021b7c11 */ /* 0x000fca00088f141b */
[----:B------:R1:W-:Y:S01]  /*2000*/  STG.E desc[UR6][R26.64], R35 ;  /* 0x000000231a007986 */ /* 0x0003e2000c101906 */
[----:B------:R-:W-:Y:S05]  /*2010*/  BRA.U !UP0, `(.L_x_4) ;  /* 0x0000000508647547 */ /* 0x000fea000b800000 */
[----:B------:R-:W-:-:S04]  /*2020*/  IADD3 R31, PT, PT, R5, UR4, RZ ;  /* 0x00000004051f7c10 */ /* 0x000fc8000fffe0ff */
[----:B------:R-:W-:-:S13]  /*2030*/  ISETP.NE.AND P1, PT, R31, UR10, PT ;  /* 0x0000000a1f007c0c */ /* 0x000fda000bf25270 */
[----:B------:R-:W-:Y:S05]  /*2040*/  @P1 BRA `(.L_x_9) ;  /* 0xffffffec00b41947 */ /* 0x000fea000383ffff */
[----:B------:R-:W-:Y:S05]  /*2050*/  BRA `(.L_x_4) ;  /* 0x0000000400547947 */ /* 0x000fea0003800000 */
.L_x_3:
[----:B------:R-:W1:Y:S02]  /*2060*/  LDCU UR10, c[0x0][0x3ac] ;  /* 0x00007580ff0a77ac */ /* 0x000e640008000800 */
[----:B-1----:R-:W-:-:S13]  /*2070*/  ISETP.NE.AND P1, PT, R5, UR10, PT ;  /* 0x0000000a05007c0c */ /* 0x002fda000bf25270 */
[----:B------:R-:W-:Y:S05]  /*2080*/  @!P1 BRA `(.L_x_4) ;  /* 0x0000000400489947 */ /* 0x000fea0003800000 */
[----:B------:R-:W1:Y:S01]  /*2090*/  LDC R2, c[0x0][0x398] ;  /* 0x0000e600ff027b82 */ /* 0x000e620000000800 */
[----:B------:R-:W2:Y:S01]  /*20a0*/  LDCU.64 UR4, c[0x0][0x390] ;  /* 0x00007200ff0477ac */ /* 0x000ea20008000a00 */
[----:B0-----:R-:W-:Y:S02]  /*20b0*/  IMAD R27, R8, UR10, R5 ;  /* 0x0000000a081b7c24 */ /* 0x001fe4000f8e0205 */
[----:B-----5:R-:W-:-:S05]  /*20c0*/  FADD R26, RZ, R10 ;  /* 0x0000000aff1a7221 */ /* 0x020fca0000000000 */
[-C--:B------:R-:W-:Y:S02]  /*20d0*/  FMNMX R30, RZ, R26.reuse, !PT ;  /* 0x0000001aff1e7209 */ /* 0x080fe40007800000 */
[----:B------:R-:W-:Y:S02]  /*20e0*/  FMNMX R31, RZ, R26, PT ;  /* 0x0000001aff1f7209 */ /* 0x000fe40003800000 */
[----:B------:R-:W-:Y:S01]  /*20f0*/  IADD3 R26, PT, PT, R5, 0x1, RZ ;  /* 0x00000001051a7810 */ /* 0x000fe20007ffe0ff */
[----:B-1----:R-:W-:-:S05]  /*2100*/  IMAD R0, R27, R2, RZ ;  /* 0x000000021b007224 */ /* 0x002fca00078e02ff */
[----:B------:R-:W-:-:S04]  /*2110*/  IADD3 R0, P1, PT, R0, R37, RZ ;  /* 0x0000002500007210 */ /* 0x000fc80007f3e0ff */
[----:B------:R-:W-:Y:S02]  /*2120*/  IADD3.X R29, PT, PT, RZ, RZ, RZ, P1, !PT ;  /* 0x000000ffff1d7210 */ /* 0x000fe40000ffe4ff */
[----:B--2---:R-:W-:-:S04]  /*2130*/  LEA R28, P1, R0, UR4, 0x2 ;  /* 0x00000004001c7c11 */ /* 0x004fc8000f8210ff */
[----:B------:R-:W-:Y:S01]  /*2140*/  LEA.HI.X R29, R0, UR5, R29, 0x2, P1 ;  /* 0x00000005001d7c11 */ /* 0x000fe200088f141d */
[----:B------:R-:W-:Y:S01]  /*2150*/  FFMA R0, R31, 0.10000000149011611938, R30 ;  /* 0x3dcccccd1f007823 */ /* 0x000fe2000000001e */
[----:B------:R-:W-:-:S04]  /*2160*/  ISETP.NE.AND P1, PT, R26, UR10, PT ;  /* 0x0000000a1a007c0c */ /* 0x000fc8000bf25270 */
[----:B------:R2:W-:Y:S09]  /*2170*/  STG.E desc[UR6][R28.64], R0 ;  /* 0x000000001c007986 */ /* 0x0005f2000c101906 */
[----:B------:R-:W-:Y:S05]  /*2180*/  @!P1 BRA `(.L_x_4) ;  /* 0x0000000400089947 */ /* 0x000fea0003800000 */
[----:B------:R-:W-:-:S05]  /*2190*/  IMAD R26, R27, R2, R2 ;  /* 0x000000021b1a7224 */ /* 0x000fca00078e0202 */
[----:B------:R-:W-:-:S04]  /*21a0*/  IADD3 R26, P1, PT, R26, R37, RZ ;  /* 0x000000251a1a7210 */ /* 0x000fc80007f3e0ff */
[----:B--2---:R-:W-:Y:S02]  /*21b0*/  IADD3.X R29, PT, PT, RZ, RZ, RZ, P1, !PT ;  /* 0x000000ffff1d7210 */ /* 0x004fe40000ffe4ff */
[----:B------:R-:W-:-:S04]  /*21c0*/  LEA R28, P1, R26, UR4, 0x2 ;  /* 0x000000041a1c7c11 */ /* 0x000fc8000f8210ff */
[----:B------:R-:W-:Y:S02]  /*21d0*/  LEA.HI.X R29, R26, UR5, R29, 0x2, P1 ;  /* 0x000000051a1d7c11 */ /* 0x000fe400088f141d */
[----:B------:R-:W-:-:S03]  /*21e0*/  IADD3 R26, PT, PT, R5, 0x2, RZ ;  /* 0x00000002051a7810 */ /* 0x000fc60007ffe0ff */
[----:B------:R3:W-:Y:S01]  /*21f0*/  STG.E desc[UR6][R28.64], R0 ;  /* 0x000000001c007986 */ /* 0x0007e2000c101906 */
[----:B------:R-:W-:-:S13]  /*2200*/  ISETP.NE.AND P1, PT, R26, UR10, PT ;  /* 0x0000000a1a007c0c */ /* 0x000fda000bf25270 */
[----:B---3--:R-:W-:Y:S05]  /*2210*/  @!P1 BRA `(.L_x_4) ;  /* 0x0000000000e49947 */ /* 0x008fea0003800000 */
[----:B------:R-:W-:-:S05]  /*2220*/  IADD3 R29, PT, PT, R27, 0x2, RZ ;  /* 0x000000021b1d7810 */ /* 0x000fca0007ffe0ff */
[----:B------:R-:W-:-:S05]  /*2230*/  IMAD R26, R29, R2, RZ ;  /* 0x000000021d1a7224 */ /* 0x000fca00078e02ff */
[----:B------:R-:W-:-:S04]  /*2240*/  IADD3 R26, P1, PT, R26, R37, RZ ;  /* 0x000000251a1a7210 */ /* 0x000fc80007f3e0ff */
[----:B------:R-:W-:Y:S02]  /*2250*/  IADD3.X R29, PT, PT, RZ, RZ, RZ, P1, !PT ;  /* 0x000000ffff1d7210 */ /* 0x000fe40000ffe4ff */
        /* <DEDUP_REMOVED lines=51> */
[----:B------:R-:W-:-:S05]  /*2590*/  LEA.HI.X R27, R2, UR5, R27, 0x2, P1 ;  /* 0x00000005021b7c11 */ /* 0x000fca00088f141b */
[----:B------:R3:W-:Y:S04]  /*25a0*/  STG.E desc[UR6][R26.64], R0 ;  /* 0x000000001a007986 */ /* 0x0007e8000c101906 */
.L_x_4:
[----:B------:R-:W-:-:S04]  /*25b0*/  IADD3 R5, PT, PT, R5, 0x8, RZ ;  /* 0x0000000805057810 */ /* 0x000fc80007ffe0ff */
[----:B------:R-:W-:-:S13]  /*25c0*/  ISETP.GE.U32.AND P1, PT, R5, UR10, PT ;  /* 0x0000000a05007c0c */ /* 0x000fda000bf26070 */
[----:B------:R-:W-:Y:S05]  /*25d0*/  @!P1 BRA `(.L_x_10) ;  /* 0xffffffdc00649947 */ /* 0x000fea000383ffff */
[----:B------:R-:W-:Y:S05]  /*25e0*/  EXIT ;  /* 0x000000000000794d */ /* 0x000fea0003800000 */
.L_x_11:
[----:B------:R-:W-:-:S00]  /*25f0*/  BRA `(.L_x_11) ;  /* 0xfffffffc00fc7947 */ /* 0x000fc0000383ffff */
[----:B------:R-:W-:-:S00]  /*2600*/  NOP ;  /* 0x0000000000007918 */ /* 0x000fc00000000000 */
[----:B------:R-:W-:-:S00]  /*2610*/  NOP ;  /* 0x0000000000007918 */ /* 0x000fc00000000000 */
[----:B------:R-:W-:-:S00]  /*2620*/  NOP ;  /* 0x0000000000007918 */ /* 0x000fc00000000000 */
[----:B------:R-:W-:-:S00]  /*2630*/  NOP ;  /* 0x0000000000007918 */ /* 0x000fc00000000000 */
[----:B------:R-:W-:-:S00]  /*2640*/  NOP ;  /* 0x0000000000007918 */ /* 0x000fc00000000000 */
[----:B------:R-:W-:-:S00]  /*2650*/  NOP ;  /* 0x0000000000007918 */ /* 0x000fc00000000000 */
[----:B------:R-:W-:-:S00]  /*2660*/  NOP ;  /* 0x0000000000007918 */ /* 0x000fc00000000000 */
[----:B------:R-:W-:-:S00]  /*2670*/  NOP ;  /* 0x0000000000007918 */ /* 0x000fc00000000000 */
.L_x_12:


//--------------------- .nv.shared.filter         --------------------------
	.section	.nv.shared.filter,"aw",@nobits
	.sectionflags	@""
	.align	16
	.zero		1024


//--------------------- .nv.shared.reserved.0     --------------------------
	.section	.nv.shared.reserved.0,"aw",@nobits
	.weak		__nv_reservedSMEM_offset_0_alias
	.size		__nv_reservedSMEM_offset_0_alias, 0, 64
	.other		__nv_reservedSMEM_offset_0_alias,@"STO_CUDA_RESERVED_SHARED STV_DEFAULT"
__nv_reservedSMEM_offset_0_alias:
	.zero		0
	.zero		64


//--------------------- .nv.constant0.filter      --------------------------
	.section	.nv.constant0.filter,"a",@progbits
	.sectionflags	@""
	.align	4
.nv.constant0.filter:
	.zero		952


//--------------------- SYMBOLS --------------------------

	.type		.nv.reservedSmem.offset0,@object
	.size		.nv.reservedSmem.offset0,0x4
	.type		.nv.reservedSmem.cap,@object
	.size		.nv.reservedSmem.cap,0x4
